//
// Generated by NVIDIA NVVM Compiler
//
// Compiler Build ID: CL-36424714
// Cuda compilation tools, release 13.0, V13.0.88
// Based on NVVM 20.0.0
//

.version 9.0
.target sm_100
.address_size 64

	// .globl	_Z3shaPjS_
.extern .func  (.param .b32 func_retval0) vprintf
(
	.param .b64 vprintf_param_0,
	.param .b64 vprintf_param_1
)
;
.global .align 1 .b8 $str[22] = {104, 101, 108, 108, 111, 32, 102, 114, 111, 109, 32, 116, 104, 114, 101, 97, 100, 32, 37, 100, 10};
.global .align 1 .b8 $str$1[34] = {10, 37, 100, 32, 45, 32, 62, 32, 48, 120, 37, 120, 32, 48, 120, 37, 120, 32, 48, 120, 37, 120, 32, 48, 120, 37, 120, 32, 48, 120, 37, 120, 10};

.visible .entry _Z3shaPjS_(
	.param .u64 .ptr .align 1 _Z3shaPjS__param_0,
	.param .u64 .ptr .align 1 _Z3shaPjS__param_1
)
{
	.local .align 8 .b8 	__local_depot0[24];
	.reg .b64 	%SP;
	.reg .b64 	%SPL;
	.reg .pred 	%p<18>;
	.reg .b32 	%r<124>;
	.reg .b64 	%rd<40>;

	mov.u64 	%SPL, __local_depot0;
	cvta.local.u64 	%SP, %SPL;
	ld.param.u64 	%rd6, [_Z3shaPjS__param_0];
	ld.param.u64 	%rd5, [_Z3shaPjS__param_1];
	cvta.to.global.u64 	%rd7, %rd6;
	add.u64 	%rd8, %SP, 0;
	add.u64 	%rd1, %SPL, 0;
	mov.u32 	%r38, %ctaid.x;
	mov.u32 	%r39, %ntid.x;
	mov.u32 	%r40, %tid.x;
	mad.lo.s32 	%r1, %r38, %r39, %r40;
	st.local.u32 	[%rd1], %r1;
	mov.u64 	%rd9, $str;
	cvta.global.u64 	%rd10, %rd9;
	{ // callseq 0, 0
	.param .b64 param0;
	st.param.b64 	[param0], %rd10;
	.param .b64 param1;
	st.param.b64 	[param1], %rd8;
	.param .b32 retval0;
	call.uni (retval0), 
	vprintf, 
	(
	param0, 
	param1
	);
	ld.param.b32 	%r41, [retval0];
	} // callseq 0
	shl.b32 	%r43, %r1, 4;
	mul.wide.s32 	%rd11, %r43, 4;
	add.s64 	%rd2, %rd7, %rd11;
	mov.b32 	%r118, 1732584193;
	mov.b32 	%r117, -271733879;
	mov.b32 	%r116, -1732584194;
	mov.b32 	%r115, 271733878;
	mov.b32 	%r119, -1009589776;
	mov.b32 	%r114, 14;
$L__BB0_1:
	mov.u32 	%r3, %r119;
	mov.u32 	%r7, %r118;
	mov.u32 	%r6, %r117;
	mov.u32 	%r119, %r116;
	mov.u32 	%r4, %r115;
	add.s32 	%r8, %r114, -14;
	and.b32  	%r9, %r8, 14;
	setp.lt.u32 	%p1, %r8, 16;
	shl.b32 	%r44, %r8, 2;
	cvt.u64.u32 	%rd12, %r44;
	and.b64  	%rd13, %rd12, 56;
	add.s64 	%rd3, %rd2, %rd13;
	@%p1 bra 	$L__BB0_3;
	shl.b32 	%r45, %r114, 2;
	add.s32 	%r46, %r45, -4;
	cvt.u64.u32 	%rd14, %r46;
	and.b64  	%rd15, %rd14, 60;
	add.s64 	%rd16, %rd2, %rd15;
	ld.global.u32 	%r47, [%rd16];
	mul.wide.u32 	%rd17, %r9, 4;
	xor.b64  	%rd18, %rd17, 32;
	add.s64 	%rd19, %rd2, %rd18;
	ld.global.u32 	%r48, [%rd19];
	add.s32 	%r49, %r45, -48;
	cvt.u64.u32 	%rd20, %r49;
	and.b64  	%rd21, %rd20, 56;
	add.s64 	%rd22, %rd2, %rd21;
	ld.global.u32 	%r50, [%rd22];
	ld.global.u32 	%r51, [%rd3];
	shl.b32 	%r52, %r51, 1;
	xor.b32  	%r53, %r47, %r52;
	xor.b32  	%r54, %r53, %r48;
	xor.b32  	%r55, %r54, %r50;
	shr.u32 	%r56, %r51, 31;
	xor.b32  	%r57, %r47, %r56;
	xor.b32  	%r58, %r57, %r48;
	xor.b32  	%r59, %r58, %r50;
	or.b32  	%r60, %r59, %r55;
	st.global.u32 	[%rd3], %r60;
$L__BB0_3:
	setp.gt.u32 	%p2, %r8, 19;
	@%p2 bra 	$L__BB0_5;
	and.b32  	%r66, %r119, %r6;
	setp.eq.s32 	%p5, %r6, 0;
	and.b32  	%r67, %r4, 1;
	selp.b32 	%r68, %r67, 0, %p5;
	or.b32  	%r120, %r68, %r66;
	bra.uni 	$L__BB0_10;
$L__BB0_5:
	setp.gt.u32 	%p3, %r8, 39;
	@%p3 bra 	$L__BB0_7;
	xor.b32  	%r65, %r119, %r6;
	xor.b32  	%r120, %r65, %r4;
	bra.uni 	$L__BB0_10;
$L__BB0_7:
	setp.gt.u32 	%p4, %r8, 59;
	@%p4 bra 	$L__BB0_9;
	or.b32  	%r62, %r4, %r119;
	and.b32  	%r63, %r62, %r6;
	and.b32  	%r64, %r4, %r119;
	or.b32  	%r120, %r63, %r64;
	bra.uni 	$L__BB0_10;
$L__BB0_9:
	xor.b32  	%r61, %r119, %r6;
	xor.b32  	%r120, %r61, %r4;
$L__BB0_10:
	setp.lt.u32 	%p6, %r8, 20;
	ld.global.u32 	%r15, [%rd3];
	mov.b32 	%r121, 1518500249;
	@%p6 bra 	$L__BB0_13;
	setp.lt.u32 	%p7, %r8, 40;
	mov.b32 	%r121, 1859775393;
	@%p7 bra 	$L__BB0_13;
	setp.lt.u32 	%p8, %r8, 60;
	selp.b32 	%r121, -1894007588, -899497514, %p8;
$L__BB0_13:
	shf.l.wrap.b32 	%r71, %r7, %r7, 5;
	add.s32 	%r72, %r3, %r71;
	add.s32 	%r73, %r72, %r120;
	add.s32 	%r74, %r73, %r15;
	add.s32 	%r117, %r74, %r121;
	shf.l.wrap.b32 	%r115, %r6, %r6, 30;
	add.s32 	%r75, %r114, -13;
	and.b32  	%r20, %r75, 15;
	setp.lt.u32 	%p9, %r8, 15;
	shl.b32 	%r76, %r75, 2;
	cvt.u64.u32 	%rd23, %r76;
	and.b64  	%rd24, %rd23, 60;
	add.s64 	%rd4, %rd2, %rd24;
	@%p9 bra 	$L__BB0_15;
	shl.b32 	%r77, %r114, 2;
	cvt.u64.u32 	%rd25, %r77;
	and.b64  	%rd26, %rd25, 56;
	add.s64 	%rd27, %rd2, %rd26;
	ld.global.u32 	%r78, [%rd27];
	mul.wide.u32 	%rd28, %r20, 4;
	xor.b64  	%rd29, %rd28, 32;
	add.s64 	%rd30, %rd2, %rd29;
	ld.global.u32 	%r79, [%rd30];
	add.s32 	%r80, %r77, -44;
	cvt.u64.u32 	%rd31, %r80;
	and.b64  	%rd32, %rd31, 60;
	add.s64 	%rd33, %rd2, %rd32;
	ld.global.u32 	%r81, [%rd33];
	ld.global.u32 	%r82, [%rd4];
	shl.b32 	%r83, %r82, 1;
	xor.b32  	%r84, %r78, %r83;
	xor.b32  	%r85, %r84, %r79;
	xor.b32  	%r86, %r85, %r81;
	shr.u32 	%r87, %r82, 31;
	xor.b32  	%r88, %r78, %r87;
	xor.b32  	%r89, %r88, %r79;
	xor.b32  	%r90, %r89, %r81;
	or.b32  	%r91, %r90, %r86;
	st.global.u32 	[%rd4], %r91;
$L__BB0_15:
	setp.lt.u32 	%p10, %r8, 19;
	@%p10 bra 	$L__BB0_21;
	setp.lt.u32 	%p11, %r8, 39;
	@%p11 bra 	$L__BB0_20;
	setp.lt.u32 	%p12, %r8, 59;
	@%p12 bra 	$L__BB0_19;
	xor.b32  	%r92, %r115, %r7;
	xor.b32  	%r122, %r92, %r119;
	bra.uni 	$L__BB0_22;
$L__BB0_19:
	or.b32  	%r93, %r119, %r115;
	and.b32  	%r94, %r93, %r7;
	and.b32  	%r95, %r119, %r115;
	or.b32  	%r122, %r94, %r95;
	bra.uni 	$L__BB0_22;
$L__BB0_20:
	xor.b32  	%r96, %r115, %r7;
	xor.b32  	%r122, %r96, %r119;
	bra.uni 	$L__BB0_22;
$L__BB0_21:
	and.b32  	%r97, %r115, %r7;
	setp.eq.s32 	%p13, %r7, 0;
	and.b32  	%r98, %r119, 1;
	selp.b32 	%r99, %r98, 0, %p13;
	or.b32  	%r122, %r99, %r97;
$L__BB0_22:
	setp.lt.u32 	%p14, %r8, 19;
	ld.global.u32 	%r26, [%rd4];
	mov.b32 	%r123, 1518500249;
	@%p14 bra 	$L__BB0_25;
	setp.lt.u32 	%p15, %r8, 39;
	mov.b32 	%r123, 1859775393;
	@%p15 bra 	$L__BB0_25;
	setp.lt.u32 	%p16, %r8, 59;
	selp.b32 	%r123, -1894007588, -899497514, %p16;
$L__BB0_25:
	shf.l.wrap.b32 	%r102, %r117, %r117, 5;
	add.s32 	%r103, %r4, %r102;
	add.s32 	%r104, %r103, %r122;
	add.s32 	%r105, %r104, %r26;
	add.s32 	%r118, %r105, %r123;
	shf.l.wrap.b32 	%r116, %r7, %r7, 30;
	add.s32 	%r114, %r114, 2;
	setp.ne.s32 	%p17, %r114, 94;
	@%p17 bra 	$L__BB0_1;
	cvta.to.global.u64 	%rd34, %rd5;
	add.s32 	%r106, %r118, 1732584193;
	add.s32 	%r107, %r117, -271733879;
	add.s32 	%r108, %r116, -1732584194;
	add.s32 	%r109, %r115, 271733878;
	add.s32 	%r110, %r119, -1009589776;
	mul.lo.s32 	%r111, %r1, 5;
	mul.wide.s32 	%rd35, %r111, 4;
	add.s64 	%rd36, %rd34, %rd35;
	st.global.u32 	[%rd36], %r106;
	st.global.u32 	[%rd36+4], %r107;
	st.global.u32 	[%rd36+8], %r108;
	st.global.u32 	[%rd36+12], %r109;
	st.global.u32 	[%rd36+16], %r110;
	st.local.v2.u32 	[%rd1], {%r1, %r106};
	st.local.v2.u32 	[%rd1+8], {%r107, %r108};
	st.local.v2.u32 	[%rd1+16], {%r109, %r110};
	mov.u64 	%rd37, $str$1;
	cvta.global.u64 	%rd38, %rd37;
	{ // callseq 1, 0
	.param .b64 param0;
	st.param.b64 	[param0], %rd38;
	.param .b64 param1;
	st.param.b64 	[param1], %rd8;
	.param .b32 retval0;
	call.uni (retval0), 
	vprintf, 
	(
	param0, 
	param1
	);
	ld.param.b32 	%r112, [retval0];
	} // callseq 1
	ret;

}


// ===== COMPILED SASS (sm_100) =====

	.target	sm_100

	.elftype	@"ET_EXEC"


//--------------------- .note.nv.tkinfo           --------------------------
	.section	.note.nv.tkinfo,"",@"SHT_NOTE"
	.sectionflags	@"SHF_NOTE_NV_TKINFO"
	.tkinfo
        /*0018*/ 	.word	0x00000002
        /*0030*/ 	.string	""
        /*0030*/ 	.string	"ptxas"
        /*0030*/ 	.string	"Cuda compilation tools, release 13.0, V13.0.88"
        /*0030*/ 	.string	"Build cuda_13.0.r13.0/compiler.36424714_0"
        /*0030*/ 	.string	"-arch sm_100 -m 64 "



//--------------------- .note.nv.cuinfo           --------------------------
	.section	.note.nv.cuinfo,"",@"SHT_NOTE"
	.sectionflags	@"SHF_NOTE_NV_CUINFO"
        /*0018*/ 	.short	0x0002
        /*001a*/ 	.short	0x0064
        /*001c*/ 	.short	0x0082
	.zero		2


//--------------------- .nv.info                  --------------------------
	.section	.nv.info,"",@"SHT_CUDA_INFO"
	.align	4


	//----- nvinfo : EIATTR_REGCOUNT
	.align		4
        /*0000*/ 	.byte	0x04, 0x2f
        /*0002*/ 	.short	(.L_3 - .L_2)
	.align		4
.L_2:
        /*0004*/ 	.word	index@(_Z3shaPjS_)
        /*0008*/ 	.word	0x00000030


	//----- nvinfo : EIATTR_FRAME_SIZE
	.align		4
.L_3:
        /*000c*/ 	.byte	0x04, 0x11
        /*000e*/ 	.short	(.L_5 - .L_4)
	.align		4
.L_4:
        /*0010*/ 	.word	index@(_Z3shaPjS_)
        /*0014*/ 	.word	0x00000018


	//----- nvinfo : EIATTR_MIN_STACK_SIZE
	.align		4
.L_5:
        /*0018*/ 	.byte	0x04, 0x12
        /*001a*/ 	.short	(.L_7 - .L_6)
	.align		4
.L_6:
        /*001c*/ 	.word	index@(_Z3shaPjS_)
        /*0020*/ 	.word	0x00000018
.L_7:


//--------------------- .nv.compat                --------------------------
	.section	.nv.compat,"",@"SHT_CUDA_COMPAT_INFO"
	.align	4
        /*0000*/ 	.byte	0x02, 0x09, 0x00, 0x00, 0x02, 0x02, 0x01, 0x00, 0x02, 0x05, 0x05, 0x00, 0x03, 0x07, 0x01, 0x01
        /*0010*/ 	.byte	0x02, 0x03, 0x00, 0x00, 0x02, 0x06, 0x01, 0x00, 0x04, 0x0b, 0x08, 0x00, 0x09, 0x00, 0x00, 0x00
        /*0020*/ 	.byte	0x00, 0x00, 0x00, 0x00


//--------------------- .nv.info._Z3shaPjS_       --------------------------
	.section	.nv.info._Z3shaPjS_,"",@"SHT_CUDA_INFO"
	.sectionflags	@""
	.align	4


	//----- nvinfo : EIATTR_CUDA_API_VERSION
	.align		4
        /*0000*/ 	.byte	0x04, 0x37
        /*0002*/ 	.short	(.L_9 - .L_8)
.L_8:
        /*0004*/ 	.word	0x00000082


	//----- nvinfo : EIATTR_KPARAM_INFO
	.align		4
.L_9:
        /*0008*/ 	.byte	0x04, 0x17
        /*000a*/ 	.short	(.L_11 - .L_10)
.L_10:
        /*000c*/ 	.word	0x00000000
        /*0010*/ 	.short	0x0001
        /*0012*/ 	.short	0x0008
        /*0014*/ 	.byte	0x00, 0xf5, 0x21, 0x00


	//----- nvinfo : EIATTR_KPARAM_INFO
	.align		4
.L_11:
        /*0018*/ 	.byte	0x04, 0x17
        /*001a*/ 	.short	(.L_13 - .L_12)
.L_12:
        /*001c*/ 	.word	0x00000000
        /*0020*/ 	.short	0x0000
        /*0022*/ 	.short	0x0000
        /*0024*/ 	.byte	0x00, 0xf5, 0x21, 0x00


	//----- nvinfo : EIATTR_SPARSE_MMA_MASK
	.align		4
.L_13:
        /*0028*/ 	.byte	0x03, 0x50
        /*002a*/ 	.short	0x0000


	//----- nvinfo : EIATTR_MAXREG_COUNT
	.align		4
        /*002c*/ 	.byte	0x03, 0x1b
        /*002e*/ 	.short	0x00ff


	//----- nvinfo : EIATTR_EXTERNS
	.align		4
        /*0030*/ 	.byte	0x04, 0x0f
        /*0032*/ 	.short	(.L_15 - .L_14)


	//   ....[0]....
	.align		4
.L_14:
        /*0034*/ 	.word	index@(vprintf)


	//----- nvinfo : EIATTR_MERCURY_ISA_VERSION
	.align		4
.L_15:
        /*0038*/ 	.byte	0x03, 0x5f
        /*003a*/ 	.short	0x0101


	//----- nvinfo : EIATTR_VRC_CTA_INIT_COUNT
	.align		4
        /*003c*/ 	.byte	0x02, 0x4a
	.zero		1
	.zero		1


	//----- nvinfo : EIATTR_SYSCALL_OFFSETS
	.align		4
        /*0040*/ 	.byte	0x04, 0x46
        /*0042*/ 	.short	(.L_17 - .L_16)


	//   ....[0]....
.L_16:
        /*0044*/ 	.word	0x00000150


	//   ....[1]....
        /*0048*/ 	.word	0x00004980


	//----- nvinfo : EIATTR_EXIT_INSTR_OFFSETS
	.align		4
.L_17:
        /*004c*/ 	.byte	0x04, 0x1c
        /*004e*/ 	.short	(.L_19 - .L_18)


	//   ....[0]....
.L_18:
        /*0050*/ 	.word	0x00004990


	//----- nvinfo : EIATTR_CBANK_PARAM_SIZE
	.align		4
.L_19:
        /*0054*/ 	.byte	0x03, 0x19
        /*0056*/ 	.short	0x0010


	//----- nvinfo : EIATTR_PARAM_CBANK
	.align		4
        /*0058*/ 	.byte	0x04, 0x0a
        /*005a*/ 	.short	(.L_21 - .L_20)
	.align		4
.L_20:
        /*005c*/ 	.word	index@(.nv.constant0._Z3shaPjS_)
        /*0060*/ 	.short	0x0380
        /*0062*/ 	.short	0x0010


	//----- nvinfo : EIATTR_SW_WAR
	.align		4
.L_21:
        /*0064*/ 	.byte	0x04, 0x36
        /*0066*/ 	.short	(.L_23 - .L_22)
.L_22:
        /*0068*/ 	.word	0x00000008
.L_23:


//--------------------- .nv.callgraph             --------------------------
	.section	.nv.callgraph,"",@"SHT_CUDA_CALLGRAPH"
	.align	4
	.sectionentsize	8
	.align		4
        /*0000*/ 	.word	0x00000000
	.align		4
        /*0004*/ 	.word	0xffffffff
	.align		4
        /*0008*/ 	.word	index@(_Z3shaPjS_)
	.align		4
        /*000c*/ 	.word	index@(vprintf)
	.align		4
        /*0010*/ 	.word	0x00000000
	.align		4
        /*0014*/ 	.word	0xfffffffe
	.align		4
        /*0018*/ 	.word	0x00000000
	.align		4
        /*001c*/ 	.word	0xfffffffd
	.align		4
        /*0020*/ 	.word	0x00000000
	.align		4
        /*0024*/ 	.word	0xfffffffc


//--------------------- .nv.constant4             --------------------------
	.section	.nv.constant4,"a",@progbits
	.align	8
	.align		8
.nv.constant4:
        /*0000*/ 	.dword	vprintf
	.align		8
        /*0008*/ 	.dword	$str
	.align		8
        /*0010*/ 	.dword	$str$1


//--------------------- .text._Z3shaPjS_          --------------------------
	.section	.text._Z3shaPjS_,"ax",@progbits
	.align	128
        .global         _Z3shaPjS_
        .type           _Z3shaPjS_,@function
        .size           _Z3shaPjS_,(.L_x_3 - _Z3shaPjS_)
        .other          _Z3shaPjS_,@"STO_CUDA_ENTRY STV_DEFAULT"
_Z3shaPjS_:
.text._Z3shaPjS_:
[----:B------:R-:W0:Y:S01]  /*0000*/  LDC R1, c[0x0][0x37c] ;  /* 0x0000df00ff017b82 */ /* 0x000e220000000800 */
[----:B------:R-:W1:Y:S01]  /*0010*/  S2R R3, SR_TID.X ;  /* 0x0000000000037919 */ /* 0x000e620000002100 */
[----:B------:R-:W2:Y:S06]  /*0020*/  LDCU UR5, c[0x0][0x2fc] ;  /* 0x00005f80ff0577ac */ /* 0x000eac0008000800 */
[----:B------:R-:W1:Y:S01]  /*0030*/  S2UR UR6, SR_CTAID.X ;  /* 0x00000000000679c3 */ /* 0x000e620000002500 */
[----:B0-----:R-:W-:Y:S01]  /*0040*/  VIADD R1, R1, 0xffffffe8 ;  /* 0xffffffe801017836 */ /* 0x001fe20000000000 */
[----:B------:R-:W-:Y:S01]  /*0050*/  MOV R0, 0x0 ;  /* 0x0000000000007802 */ /* 0x000fe20000000f00 */
[----:B------:R-:W0:Y:S03]  /*0060*/  LDCU UR4, c[0x0][0x2f8] ;  /* 0x00005f00ff0477ac */ /* 0x000e260008000800 */
[----:B------:R-:W-:Y:S01]  /*0070*/  R2UR UR38, R1 ;  /* 0x00000000012672ca */ /* 0x000fe200000e0000 */
[----:B------:R-:W3:Y:S01]  /*0080*/  LDCU.64 UR36, c[0x0][0x358] ;  /* 0x00006b00ff2477ac */ /* 0x000ee20008000a00 */
[----:B------:R-:W1:Y:S08]  /*0090*/  LDC R2, c[0x0][0x360] ;  /* 0x0000d800ff027b82 */ /* 0x000e700000000800 */
[----:B------:R4:W3:Y:S03]  /*00a0*/  LDC.64 R8, c[0x4][R0] ;  /* 0x0100000000087b82 */ /* 0x0008e60000000a00 */
[----:B0-----:R-:W-:-:S04]  /*00b0*/  UIADD3 UR38, UP0, UPT, UR38, UR4, URZ ;  /* 0x0000000426267290 */ /* 0x001fc8000ff1e0ff */
[----:B--2---:R-:W-:Y:S02]  /*00c0*/  UIADD3.X UR39, UPT, UPT, URZ, UR5, URZ, UP0, !UPT ;  /* 0x00000005ff277290 */ /* 0x004fe400087fe4ff */
[----:B------:R-:W-:-:S04]  /*00d0*/  IMAD.U32 R6, RZ, RZ, UR38 ;  /* 0x00000026ff067e24 */ /* 0x000fc8000f8e00ff */
[----:B------:R-:W-:Y:S02]  /*00e0*/  IMAD.U32 R7, RZ, RZ, UR39 ;  /* 0x00000027ff077e24 */ /* 0x000fe4000f8e00ff */
[----:B-1----:R-:W-:Y:S01]  /*00f0*/  IMAD R2, R2, UR6, R3 ;  /* 0x0000000602027c24 */ /* 0x002fe2000f8e0203 */
[----:B------:R-:W0:Y:S04]  /*0100*/  LDCU.64 UR6, c[0x4][0x8] ;  /* 0x01000100ff0677ac */ /* 0x000e280008000a00 */
[----:B------:R4:W-:Y:S01]  /*0110*/  STL [R1], R2 ;  /* 0x0000000201007387 */ /* 0x0009e20000100800 */
[----:B0-----:R-:W-:Y:S02]  /*0120*/  IMAD.U32 R4, RZ, RZ, UR6 ;  /* 0x00000006ff047e24 */ /* 0x001fe4000f8e00ff */
[----:B---34-:R-:W-:-:S07]  /*0130*/  IMAD.U32 R5, RZ, RZ, UR7 ;  /* 0x00000007ff057e24 */ /* 0x018fce000f8e00ff */
[----:B------:R-:W-:-:S07]  /*0140*/  LEPC R20, `(.L_x_0) ;  /* 0x000000001014794e */ /* 0x000fce0000000000 */
[----:B------:R-:W-:Y:S05]  /*0150*/  CALL.ABS.NOINC R8 ;  /* 0x0000000008007343 */ /* 0x000fea0003c00000 */
.L_x_0:
[----:B------:R-:W0:Y:S01]  /*0160*/  LDC.64 R8, c[0x0][0x380] ;  /* 0x0000e000ff087b82 */ /* 0x000e220000000a00 */
[----:B------:R-:W-:Y:S01]  /*0170*/  IMAD.SHL.U32 R3, R2, 0x10, RZ ;  /* 0x0000001002037824 */ /* 0x000fe200078e00ff */
[----:B------:R-:W1:Y:S03]  /*0180*/  LDCU.64 UR4, c[0x4][0x10] ;  /* 0x01000200ff0477ac */ /* 0x000e660008000a00 */
[----:B0-----:R-:W-:-:S03]  /*0190*/  IMAD.WIDE R8, R3, 0x4, R8 ;  /* 0x0000000403087825 */ /* 0x001fc600078e0208 */
[----:B------:R-:W-:-:S05]  /*01a0*/  IADD3 R24, P0, PT, RZ, R8, RZ ;  /* 0x00000008ff187210 */ /* 0x000fca0007f1e0ff */
[----:B------:R-:W-:Y:S01]  /*01b0*/  IMAD.X R25, RZ, RZ, R9, P0 ;  /* 0x000000ffff197224 */ /* 0x000fe200000e0609 */
[----:B------:R-:W-:-:S04]  /*01c0*/  IADD3 R4, P0, PT, R8, 0x4, RZ ;  /* 0x0000000408047810 */ /* 0x000fc80007f1e0ff */
[----:B------:R-:W2:Y:S01]  /*01d0*/  LDG.E R32, desc[UR36][R24.64] ;  /* 0x0000002418207981 */ /* 0x000ea2000c1e1900 */
[----:B------:R-:W-:Y:S01]  /*01e0*/  IMAD.X R5, RZ, RZ, R9, P0 ;  /* 0x000000ffff057224 */ /* 0x000fe200000e0609 */
[----:B------:R-:W-:-:S04]  /*01f0*/  IADD3 R18, P0, PT, R8, 0x8, RZ ;  /* 0x0000000808127810 */ /* 0x000fc80007f1e0ff */
[----:B------:R-:W3:Y:S01]  /*0200*/  LDG.E R38, desc[UR36][R4.64] ;  /* 0x0000002404267981 */ /* 0x000ee2000c1e1900 */
[----:B------:R-:W-:Y:S01]  /*0210*/  IMAD.X R19, RZ, RZ, R9, P0 ;  /* 0x000000ffff137224 */ /* 0x000fe200000e0609 */
[----:B------:R-:W-:-:S04]  /*0220*/  IADD3 R16, P0, PT, R8, 0xc, RZ ;  /* 0x0000000c08107810 */ /* 0x000fc80007f1e0ff */
[----:B------:R-:W4:Y:S01]  /*0230*/  LDG.E R0, desc[UR36][R18.64] ;  /* 0x0000002412007981 */ /* 0x000f22000c1e1900 */
[----:B------:R-:W-:Y:S01]  /*0240*/  IMAD.X R17, RZ, RZ, R9, P0 ;  /* 0x000000ffff117224 */ /* 0x000fe200000e0609 */
[----:B------:R-:W-:-:S04]  /*0250*/  IADD3 R14, P0, PT, R8, 0x10, RZ ;  /* 0x00000010080e7810 */ /* 0x000fc80007f1e0ff */
[----:B------:R-:W5:Y:S01]  /*0260*/  LDG.E R37, desc[UR36][R16.64] ;  /* 0x0000002410257981 */ /* 0x000f62000c1e1900 */
        /* <DEDUP_REMOVED lines=18> */
[----:B------:R-:W-:-:S05]  /*0390*/  IMAD.X R27, RZ, RZ, R9, P0 ;  /* 0x000000ffff1b7224 */ /* 0x000fca00000e0609 */
[----:B------:R-:W5:Y:S01]  /*03a0*/  LDG.E R3, desc[UR36][R26.64] ;  /* 0x000000241a037981 */ /* 0x000f62000c1e1900 */
[----:B------:R-:W-:-:S05]  /*03b0*/  IADD3 R20, P0, PT, R8, 0x2c, RZ ;  /* 0x0000002c08147810 */ /* 0x000fca0007f1e0ff */
[----:B------:R-:W-:-:S05]  /*03c0*/  IMAD.X R21, RZ, RZ, R9, P0 ;  /* 0x000000ffff157224 */ /* 0x000fca00000e0609 */
[----:B------:R-:W5:Y:S01]  /*03d0*/  LDG.E R11, desc[UR36][R20.64] ;  /* 0x00000024140b7981 */ /* 0x000f62000c1e1900 */
[----:B--2---:R-:W-:-:S05]  /*03e0*/  VIADD R8, R32, 0x8f82443d ;  /* 0x8f82443d20087836 */ /* 0x004fca0000000000 */
[C-C-:B------:R-:W-:Y:S02]  /*03f0*/  LEA.HI R9, R8.reuse, 0x10325476, R8.reuse, 0x5 ;  /* 0x1032547608097811 */ /* 0x140fe400078f2808 */
[----:B------:R-:W-:Y:S02]  /*0400*/  LOP3.LUT R39, R8, 0x59d148c0, RZ, 0xc0, !PT ;  /* 0x59d148c008277812 */ /* 0x000fe400078ec0ff */
[----:B---3--:R-:W-:Y:S02]  /*0410*/  IADD3 R9, PT, PT, R38, 0x63412200, R9 ;  /* 0x6341220026097810 */ /* 0x008fe40007ffe009 */
[----:B------:R-:W-:-:S03]  /*0420*/  SHF.L.W.U32.HI R8, R8, 0x1e, R8 ;  /* 0x0000001e08087819 */ /* 0x000fc60000010e08 */
[----:B------:R-:W-:-:S05]  /*0430*/  VIADD R9, R9, 0x5a827999 ;  /* 0x5a82799909097836 */ /* 0x000fca0000000000 */
[C---:B------:R-:W-:Y:S02]  /*0440*/  LEA.HI R38, R9.reuse, 0x98badcfe, R9, 0x5 ;  /* 0x98badcfe09267811 */ /* 0x040fe400078f2809 */
[----:B------:R-:W-:Y:S02]  /*0450*/  LOP3.LUT R40, R8, R9, RZ, 0xc0, !PT ;  /* 0x0000000908287212 */ /* 0x000fe400078ec0ff */
[----:B----4-:R-:W-:Y:S02]  /*0460*/  IADD3 R38, PT, PT, R0, R38, R39 ;  /* 0x0000002600267210 */ /* 0x010fe40007ffe027 */
[----:B------:R-:W-:-:S03]  /*0470*/  SHF.L.W.U32.HI R9, R9, 0x1e, R9 ;  /* 0x0000001e09097819 */ /* 0x000fc60000010e09 */
[----:B------:R-:W-:-:S05]  /*0480*/  VIADD R38, R38, 0x5a827999 ;  /* 0x5a82799926267836 */ /* 0x000fca0000000000 */
[C---:B------:R-:W-:Y:S02]  /*0490*/  LEA.HI R39, R38.reuse, 0x7bf36ae2, R38, 0x5 ;  /* 0x7bf36ae226277811 */ /* 0x040fe400078f2826 */
[----:B------:R-:W-:Y:S02]  /*04a0*/  ISETP.NE.AND P0, PT, R38, RZ, PT ;  /* 0x000000ff2600720c */ /* 0x000fe40003f05270 */
[----:B-----5:R-:W-:Y:S02]  /*04b0*/  IADD3 R37, PT, PT, R37, R39, R40 ;  /* 0x0000002725257210 */ /* 0x020fe40007ffe028 */
[----:B------:R-:W-:-:S03]  /*04c0*/  LOP3.LUT R39, R8, 0x1, RZ, 0xc0, !PT ;  /* 0x0000000108277812 */ /* 0x000fc600078ec0ff */
[----:B------:R-:W-:Y:S01]  /*04d0*/  VIADD R37, R37, 0x5a827999 ;  /* 0x5a82799925257836 */ /* 0x000fe20000000000 */
[----:B------:R-:W-:-:S04]  /*04e0*/  SEL R39, R39, RZ, !P0 ;  /* 0x000000ff27277207 */ /* 0x000fc80004000000 */
[--C-:B------:R-:W-:Y:S02]  /*04f0*/  LOP3.LUT R39, R39, R9, R38.reuse, 0xf8, !PT ;  /* 0x0000000927277212 */ /* 0x100fe400078ef826 */
[C---:B------:R-:W-:Y:S02]  /*0500*/  LEA.HI R40, R37.reuse, 0x59d148c0, R37, 0x5 ;  /* 0x59d148c025287811 */ /* 0x040fe400078f2825 */
[----:B------:R-:W-:Y:S02]  /*0510*/  ISETP.NE.AND P0, PT, R37, RZ, PT ;  /* 0x000000ff2500720c */ /* 0x000fe40003f05270 */
[----:B------:R-:W-:Y:S02]  /*0520*/  IADD3 R39, PT, PT, R36, R40, R39 ;  /* 0x0000002824277210 */ /* 0x000fe40007ffe027 */
[----:B------:R-:W-:Y:S02]  /*0530*/  LOP3.LUT R36, R9, 0x1, RZ, 0xc0, !PT ;  /* 0x0000000109247812 */ /* 0x000fe400078ec0ff */
[----:B------:R-:W-:Y:S01]  /*0540*/  SHF.L.W.U32.HI R38, R38, 0x1e, R38 ;  /* 0x0000001e26267819 */ /* 0x000fe20000010e26 */
[----:B------:R-:W-:Y:S01]  /*0550*/  VIADD R39, R39, 0x5a827999 ;  /* 0x5a82799927277836 */ /* 0x000fe20000000000 */
[----:B------:R-:W-:-:S04]  /*0560*/  SEL R36, R36, RZ, !P0 ;  /* 0x000000ff24247207 */ /* 0x000fc80004000000 */
[----:B------:R-:W-:Y:S02]  /*0570*/  LOP3.LUT R36, R36, R38, R37, 0xf8, !PT ;  /* 0x0000002624247212 */ /* 0x000fe400078ef825 */
[C---:B------:R-:W-:Y:S02]  /*0580*/  LEA.HI R8, R39.reuse, R8, R39, 0x5 ;  /* 0x0000000827087211 */ /* 0x040fe400078f2827 */
        /* <DEDUP_REMOVED lines=13> */
[----:B------:R-:W-:-:S02]  /*0660*/  SEL R34, R34, RZ, !P0 ;  /* 0x000000ff22227207 */ /* 0x000fc40004000000 */
[----:B------:R-:W-:Y:S02]  /*0670*/  LOP3.LUT R35, R39, 0x1, RZ, 0xc0, !PT ;  /* 0x0000000127237812 */ /* 0x000fe400078ec0ff */
[----:B------:R-:W-:Y:S02]  /*0680*/  LOP3.LUT R34, R34, R39, R36, 0xf8, !PT ;  /* 0x0000002722227212 */ /* 0x000fe400078ef824 */
[C---:B------:R-:W-:Y:S02]  /*0690*/  LEA.HI R38, R9.reuse, R38, R9, 0x5 ;  /* 0x0000002609267211 */ /* 0x040fe400078f2809 */
[----:B------:R-:W-:Y:S02]  /*06a0*/  ISETP.NE.AND P0, PT, R9, RZ, PT ;  /* 0x000000ff0900720c */ /* 0x000fe40003f05270 */
[----:B------:R-:W-:Y:S02]  /*06b0*/  IADD3 R33, PT, PT, R33, R38, R34 ;  /* 0x0000002621217210 */ /* 0x000fe40007ffe022 */
[----:B------:R-:W-:-:S02]  /*06c0*/  SHF.L.W.U32.HI R36, R36, 0x1e, R36 ;  /* 0x0000001e24247819 */ /* 0x000fc40000010e24 */
[----:B------:R-:W-:Y:S01]  /*06d0*/  SEL R35, R35, RZ, !P0 ;  /* 0x000000ff23237207 */ /* 0x000fe20004000000 */
[----:B------:R-:W-:Y:S01]  /*06e0*/  VIADD R33, R33, 0x5a827999 ;  /* 0x5a82799921217836 */ /* 0x000fe20000000000 */
[----:B------:R-:W-:Y:S02]  /*06f0*/  LOP3.LUT R34, R36, 0x1, RZ, 0xc0, !PT ;  /* 0x0000000124227812 */ /* 0x000fe400078ec0ff */
[----:B------:R-:W-:Y:S02]  /*0700*/  LOP3.LUT R35, R35, R36, R9, 0xf8, !PT ;  /* 0x0000002423237212 */ /* 0x000fe400078ef809 */
[C---:B------:R-:W-:Y:S02]  /*0710*/  LEA.HI R8, R33.reuse, R8, R33, 0x5 ;  /* 0x0000000821087211 */ /* 0x040fe400078f2821 */
[----:B------:R-:W-:Y:S02]  /*0720*/  ISETP.NE.AND P0, PT, R33, RZ, PT ;  /* 0x000000ff2100720c */ /* 0x000fe40003f05270 */
[----:B------:R-:W-:-:S02]  /*0730*/  IADD3 R8, PT, PT, R42, R8, R35 ;  /* 0x000000082a087210 */ /* 0x000fc40007ffe023 */
[----:B------:R-:W-:Y:S02]  /*0740*/  SEL R38, R34, RZ, !P0 ;  /* 0x000000ff22267207 */ /* 0x000fe40004000000 */
[----:B------:R-:W0:Y:S01]  /*0750*/  LDC.64 R34, c[0x0][0x380] ;  /* 0x0000e000ff227b82 */ /* 0x000e220000000a00 */
[----:B------:R-:W-:Y:S01]  /*0760*/  VIADD R8, R8, 0x5a827999 ;  /* 0x5a82799908087836 */ /* 0x000fe20000000000 */
[----:B------:R-:W-:-:S04]  /*0770*/  SHF.L.W.U32.HI R9, R9, 0x1e, R9 ;  /* 0x0000001e09097819 */ /* 0x000fc80000010e09 */
        /* <DEDUP_REMOVED lines=8> */
[----:B------:R-:W-:Y:S01]  /*0800*/  LOP3.LUT R10, R37, R33, R8, 0xf8, !PT ;  /* 0x00000021250a7212 */ /* 0x000fe200078ef808 */
[----:B------:R-:W-:Y:S01]  /*0810*/  IMAD.SHL.U32 R37, R2, 0x10, RZ ;  /* 0x0000001002257824 */ /* 0x000fe200078e00ff */
[C---:B------:R-:W-:Y:S02]  /*0820*/  LEA.HI R36, R38.reuse, R36, R38, 0x5 ;  /* 0x0000002426247211 */ /* 0x040fe400078f2826 */
[----:B------:R-:W-:Y:S01]  /*0830*/  ISETP.NE.AND P0, PT, R38, RZ, PT ;  /* 0x000000ff2600720c */ /* 0x000fe20003f05270 */
[----:B0-----:R-:W-:Y:S01]  /*0840*/  IMAD.WIDE R34, R37, 0x4, R34 ;  /* 0x0000000425227825 */ /* 0x001fe200078e0222 */
[----:B------:R-:W-:Y:S02]  /*0850*/  IADD3 R36, PT, PT, R3, R36, R10 ;  /* 0x0000002403247210 */ /* 0x000fe40007ffe00a */
[----:B------:R-:W-:Y:S02]  /*0860*/  LOP3.LUT R10, R33, 0x1, RZ, 0xc0, !PT ;  /* 0x00000001210a7812 */ /* 0x000fe400078ec0ff */
[----:B------:R-:W-:Y:S01]  /*0870*/  SHF.L.W.U32.HI R3, R8, 0x1e, R8 ;  /* 0x0000001e08037819 */ /* 0x000fe20000010e08 */
[----:B------:R-:W-:Y:S01]  /*0880*/  VIADD R36, R36, 0x5a827999 ;  /* 0x5a82799924247836 */ /* 0x000fe20000000000 */
[----:B------:R-:W-:-:S02]  /*0890*/  SEL R37, R10, RZ, !P0 ;  /* 0x000000ff0a257207 */ /* 0x000fc40004000000 */
[----:B------:R-:W-:Y:S02]  /*08a0*/  IADD3 R8, P0, PT, R34, 0x30, RZ ;  /* 0x0000003022087810 */ /* 0x000fe40007f1e0ff */
[----:B------:R-:W-:Y:S02]  /*08b0*/  LOP3.LUT R40, R37, R3, R38, 0xf8, !PT ;  /* 0x0000000325287212 */ /* 0x000fe400078ef826 */
[----:B------:R-:W-:Y:S01]  /*08c0*/  LEA.HI R37, R36, R9, R36, 0x5 ;  /* 0x0000000924257211 */ /* 0x000fe200078f2824 */
[--C-:B------:R-:W-:Y:S01]  /*08d0*/  IMAD.X R9, RZ, RZ, R35.reuse, P0 ;  /* 0x000000ffff097224 */ /* 0x100fe200000e0623 */
[----:B------:R-:W-:Y:S02]  /*08e0*/  IADD3 R10, P1, PT, R34, 0x34, RZ ;  /* 0x00000034220a7810 */ /* 0x000fe40007f3e0ff */
[----:B------:R-:W-:Y:S02]  /*08f0*/  IADD3 R41, PT, PT, R11, R37, R40 ;  /* 0x000000250b297210 */ /* 0x000fe40007ffe028 */
[----:B------:R-:W2:Y:S01]  /*0900*/  LDG.E R40, desc[UR36][R8.64] ;  /* 0x0000002408287981 */ /* 0x000ea2000c1e1900 */
[----:B------:R-:W-:-:S05]  /*0910*/  IMAD.X R11, RZ, RZ, R35, P1 ;  /* 0x000000ffff0b7224 */ /* 0x000fca00008e0623 */
[----:B------:R-:W3:Y:S01]  /*0920*/  LDG.E R37, desc[UR36][R10.64] ;  /* 0x000000240a257981 */ /* 0x000ee2000c1e1900 */
[----:B------:R-:W-:Y:S02]  /*0930*/  ISETP.NE.AND P0, PT, R36, RZ, PT ;  /* 0x000000ff2400720c */ /* 0x000fe40003f05270 */
[----:B------:R-:W-:Y:S02]  /*0940*/  LOP3.LUT R43, R3, 0x1, RZ, 0xc0, !PT ;  /* 0x00000001032b7812 */ /* 0x000fe400078ec0ff */
[----:B------:R-:W-:Y:S01]  /*0950*/  SHF.L.W.U32.HI R39, R38, 0x1e, R38 ;  /* 0x0000001e26277819 */ /* 0x000fe20000010e26 */
[----:B------:R-:W-:Y:S01]  /*0960*/  VIADD R38, R41, 0x5a827999 ;  /* 0x5a82799929267836 */ /* 0x000fe20000000000 */
[----:B------:R-:W-:-:S04]  /*0970*/  SEL R43, R43, RZ, !P0 ;  /* 0x000000ff2b2b7207 */ /* 0x000fc80004000000 */
[----:B------:R-:W-:Y:S02]  /*0980*/  LOP3.LUT R43, R43, R39, R36, 0xf8, !PT ;  /* 0x000000272b2b7212 */ /* 0x000fe400078ef824 */
[----:B------:R-:W-:Y:S01]  /*0990*/  LEA.HI R33, R38, R33, R38, 0x5 ;  /* 0x0000002126217211 */ /* 0x000fe200078f2826 */
[----:B------:R-:W-:-:S03]  /*09a0*/  IMAD.SHL.U32 R41, R32, 0x2, RZ ;  /* 0x0000000220297824 */ /* 0x000fc600078e00ff */
[----:B--2---:R-:W-:Y:S02]  /*09b0*/  IADD3 R40, PT, PT, R40, R33, R43 ;  /* 0x0000002128287210 */ /* 0x004fe40007ffe02b */
[----:B------:R-:W-:Y:S02]  /*09c0*/  SHF.R.U32.HI R43, RZ, 0x1f, R32 ;  /* 0x0000001fff2b7819 */ /* 0x000fe40000011620 */
[----:B------:R-:W-:-:S05]  /*09d0*/  IADD3 R32, P0, PT, R34, 0x38, RZ ;  /* 0x0000003822207810 */ /* 0x000fca0007f1e0ff */
[----:B------:R-:W-:Y:S01]  /*09e0*/  IMAD.X R33, RZ, RZ, R35, P0 ;  /* 0x000000ffff217224 */ /* 0x000fe200000e0623 */
[CC--:B---3--:R-:W-:Y:S02]  /*09f0*/  LOP3.LUT R41, R42.reuse, R37.reuse, R41, 0x96, !PT ;  /* 0x000000252a297212 */ /* 0x0c8fe400078e9629 */
[----:B------:R-:W-:Y:S02]  /*0a00*/  LOP3.LUT R43, R42, R37, R43, 0x96, !PT ;  /* 0x000000252a2b7212 */ /* 0x000fe400078e962b */
[----:B------:R-:W2:Y:S01]  /*0a10*/  LDG.E R42, desc[UR36][R32.64] ;  /* 0x00000024202a7981 */ /* 0x000ea2000c1e1900 */
[----:B------:R-:W-:-:S05]  /*0a20*/  IADD3 R34, P0, PT, R34, 0x3c, RZ ;  /* 0x0000003c22227810 */ /* 0x000fca0007f1e0ff */
[----:B------:R-:W-:-:S05]  /*0a30*/  IMAD.X R35, RZ, RZ, R35, P0 ;  /* 0x000000ffff237224 */ /* 0x000fca00000e0623 */
[----:B------:R-:W3:Y:S01]  /*0a40*/  LDG.E R44, desc[UR36][R34.64] ;  /* 0x00000024222c7981 */ /* 0x000ee2000c1e1900 */
[----:B------:R-:W-:Y:S02]  /*0a50*/  LOP3.LUT R41, R41, R0, R43, 0x7e, !PT ;  /* 0x0000000029297212 */ /* 0x000fe400078e7e2b */
[----:B------:R-:W-:Y:S02]  /*0a60*/  ISETP.NE.AND P0, PT, R38, RZ, PT ;  /* 0x000000ff2600720c */ /* 0x000fe40003f05270 */
[----:B------:R-:W-:Y:S01]  /*0a70*/  LOP3.LUT R0, R39, 0x1, RZ, 0xc0, !PT ;  /* 0x0000000127007812 */ /* 0x000fe200078ec0ff */
[----:B------:R-:W-:Y:S01]  /*0a80*/  VIADD R40, R40, 0x5a827999 ;  /* 0x5a82799928287836 */ /* 0x000fe20000000000 */
[----:B------:R-:W-:Y:S02]  /*0a90*/  SHF.L.W.U32.HI R43, R36, 0x1e, R36 ;  /* 0x0000001e242b7819 */ /* 0x000fe40000010e24 */
[----:B------:R-:W-:Y:S02]  /*0aa0*/  SEL R0, R0, RZ, !P0 ;  /* 0x000000ff00007207 */ /* 0x000fe40004000000 */
[----:B------:R-:W-:-:S02]  /*0ab0*/  LEA.HI R3, R40, R3, R40, 0x5 ;  /* 0x0000000328037211 */ /* 0x000fc400078f2828 */
[----:B------:R-:W-:Y:S02]  /*0ac0*/  LOP3.LUT R0, R0, R43, R38, 0xf8, !PT ;  /* 0x0000002b00007212 */ /* 0x000fe400078ef826 */
[----:B------:R-:W-:Y:S02]  /*0ad0*/  ISETP.NE.AND P0, PT, R40, RZ, PT ;  /* 0x000000ff2800720c */ /* 0x000fe40003f05270 */
[----:B------:R-:W-:Y:S02]  /*0ae0*/  IADD3 R3, PT, PT, R37, R3, R0 ;  /* 0x0000000325037210 */ /* 0x000fe40007ffe000 */
[----:B------:R-:W-:Y:S02]  /*0af0*/  LOP3.LUT R0, R43, 0x1, RZ, 0xc0, !PT ;  /* 0x000000012b007812 */ /* 0x000fe400078ec0ff */
[----:B------:R-:W-:Y:S01]  /*0b00*/  SHF.L.W.U32.HI R37, R38, 0x1e, R38 ;  /* 0x0000001e26257819 */ /* 0x000fe20000010e26 */
[----:B------:R-:W-:Y:S01]  /*0b10*/  VIADD R3, R3, 0x5a827999 ;  /* 0x5a82799903037836 */ /* 0x000fe20000000000 */
[----:B------:R-:W-:-:S04]  /*0b20*/  SEL R0, R0, RZ, !P0 ;  /* 0x000000ff00007207 */ /* 0x000fc80004000000 */
[--C-:B------:R-:W-:Y:S02]  /*0b30*/  LOP3.LUT R45, R0, R37, R40.reuse, 0xf8, !PT ;  /* 0x00000025002d7212 */ /* 0x100fe400078ef828 */
[C---:B------:R-:W-:Y:S02]  /*0b40*/  LEA.HI R39, R3.reuse, R39, R3, 0x5 ;  /* 0x0000002703277211 */ /* 0x040fe400078f2803 */
[----:B------:R-:W-:Y:S02]  /*0b50*/  ISETP.NE.AND P0, PT, R3, RZ, PT ;  /* 0x000000ff0300720c */ /* 0x000fe40003f05270 */
[----:B------:R-:W-:Y:S02]  /*0b60*/  LOP3.LUT R36, R37, 0x1, RZ, 0xc0, !PT ;  /* 0x0000000125247812 */ /* 0x000fe400078ec0ff */
[----:B------:R-:W-:Y:S02]  /*0b70*/  SHF.L.W.U32.HI R0, R40, 0x1e, R40 ;  /* 0x0000001e28007819 */ /* 0x000fe40000010e28 */
[----:B------:R-:W-:Y:S01]  /*0b80*/  SEL R36, R36, RZ, !P0 ;  /* 0x000000ff24247207 */ /* 0x000fe20004000000 */
[----:B------:R0:W-:Y:S01]  /*0b90*/  STG.E desc[UR36][R24.64], R41 ;  /* 0x0000002918007986 */ /* 0x0001e2000c101924 */
[----:B--2---:R-:W-:-:S03]  /*0ba0*/  IADD3 R38, PT, PT, R42, R39, R45 ;  /* 0x000000272a267210 */ /* 0x004fc60007ffe02d */
[----:B------:R-:W2:Y:S02]  /*0bb0*/  LDG.E R42, desc[UR36][R4.64] ;  /* 0x00000024042a7981 */ /* 0x000ea4000c1e1900 */
[----:B------:R-:W-:Y:S01]  /*0bc0*/  VIADD R38, R38, 0x5a827999 ;  /* 0x5a82799926267836 */ /* 0x000fe20000000000 */
[----:B------:R-:W-:-:S04]  /*0bd0*/  LOP3.LUT R39, R36, R0, R3, 0xf8, !PT ;  /* 0x0000000024277212 */ /* 0x000fc800078ef803 */
[C---:B------:R-:W-:Y:S02]  /*0be0*/  LEA.HI R43, R38.reuse, R43, R38, 0x5 ;  /* 0x0000002b262b7211 */ /* 0x040fe400078f2826 */
[----:B------:R-:W-:Y:S02]  /*0bf0*/  ISETP.NE.AND P0, PT, R38, RZ, PT ;  /* 0x000000ff2600720c */ /* 0x000fe40003f05270 */
[----:B---3--:R-:W-:Y:S02]  /*0c00*/  IADD3 R36, PT, PT, R44, R43, R39 ;  /* 0x0000002b2c247210 */ /* 0x008fe40007ffe027 */
[----:B------:R-:W-:Y:S01]  /*0c10*/  LOP3.LUT R39, R0, 0x1, RZ, 0xc0, !PT ;  /* 0x0000000100277812 */ /* 0x000fe200078ec0ff */
[----:B------:R-:W3:Y:S01]  /*0c20*/  LDG.E R43, desc[UR36][R28.64] ;  /* 0x000000241c2b7981 */ /* 0x000ee2000c1e1900 */
[----:B------:R-:W-:Y:S01]  /*0c30*/  SHF.L.W.U32.HI R3, R3, 0x1e, R3 ;  /* 0x0000001e03037819 */ /* 0x000fe20000010e03 */
[----:B------:R-:W-:Y:S01]  /*0c40*/  VIADD R36, R36, 0x5a827999 ;  /* 0x5a82799924247836 */ /* 0x000fe20000000000 */
[----:B------:R-:W-:-:S04]  /*0c50*/  SEL R39, R39, RZ, !P0 ;  /* 0x000000ff27277207 */ /* 0x000fc80004000000 */
[----:B------:R-:W-:Y:S02]  /*0c60*/  LOP3.LUT R40, R39, R3, R38, 0xf8, !PT ;  /* 0x0000000327287212 */ /* 0x000fe400078ef826 */
[C---:B------:R-:W-:Y:S02]  /*0c70*/  LEA.HI R39, R36.reuse, R37, R36, 0x5 ;  /* 0x0000002524277211 */ /* 0x040fe400078f2824 */
[----:B------:R-:W4:Y:S02]  /*0c80*/  LDG.E R37, desc[UR36][R16.64] ;  /* 0x0000002410257981 */ /* 0x000f24000c1e1900 */
[----:B------:R-:W-:Y:S02]  /*0c90*/  IADD3 R39, PT, PT, R41, R39, R40 ;  /* 0x0000002729277210 */ /* 0x000fe40007ffe028 */
[----:B------:R-:W3:Y:S01]  /*0ca0*/  LDG.E R40, desc[UR36][R32.64] ;  /* 0x0000002420287981 */ /* 0x000ee2000c1e1900 */
[----:B------:R-:W-:Y:S02]  /*0cb0*/  ISETP.NE.AND P0, PT, R36, RZ, PT ;  /* 0x000000ff2400720c */ /* 0x000fe40003f05270 */
[----:B------:R-:W-:-:S05]  /*0cc0*/  VIADD R39, R39, 0x5a827999 ;  /* 0x5a82799927277836 */ /* 0x000fca0000000000 */
[----:B------:R-:W-:Y:S01]  /*0cd0*/  LEA.HI R0, R39, R0, R39, 0x5 ;  /* 0x0000000027007211 */ /* 0x000fe200078f2827 */
[----:B--2---:R-:W-:Y:S01]  /*0ce0*/  IMAD.SHL.U32 R44, R42, 0x2, RZ ;  /* 0x000000022a2c7824 */ /* 0x004fe200078e00ff */
[----:B------:R-:W-:-:S04]  /*0cf0*/  SHF.R.U32.HI R42, RZ, 0x1f, R42 ;  /* 0x0000001fff2a7819 */ /* 0x000fc8000001162a */
[CC--:B---3--:R-:W-:Y:S02]  /*0d00*/  LOP3.LUT R44, R43.reuse, R40.reuse, R44, 0x96, !PT ;  /* 0x000000282b2c7212 */ /* 0x0c8fe400078e962c */
[----:B------:R-:W-:Y:S02]  /*0d10*/  LOP3.LUT R43, R43, R40, R42, 0x96, !PT ;  /* 0x000000282b2b7212 */ /* 0x000fe400078e962a */
[----:B------:R-:W-:Y:S02]  /*0d20*/  LOP3.LUT R40, R3, 0x1, RZ, 0xc0, !PT ;  /* 0x0000000103287812 */ /* 0x000fe400078ec0ff */
[----:B----4-:R-:W-:Y:S02]  /*0d30*/  LOP3.LUT R43, R44, R37, R43, 0x7e, !PT ;  /* 0x000000252c2b7212 */ /* 0x010fe400078e7e2b */
[----:B------:R-:W-:Y:S02]  /*0d40*/  SHF.L.W.U32.HI R37, R38, 0x1e, R38 ;  /* 0x0000001e26257819 */ /* 0x000fe40000010e26 */
[----:B------:R-:W-:Y:S01]  /*0d50*/  SEL R40, R40, RZ, !P0 ;  /* 0x000000ff28287207 */ /* 0x000fe20004000000 */
[----:B------:R2:W-:Y:S03]  /*0d60*/  STG.E desc[UR36][R4.64], R43 ;  /* 0x0000002b04007986 */ /* 0x0005e6000c101924 */
[----:B------:R-:W-:Y:S01]  /*0d70*/  LOP3.LUT R40, R40, R37, R36, 0xf8, !PT ;  /* 0x0000002528287212 */ /* 0x000fe200078ef824 */
[----:B------:R-:W3:Y:S03]  /*0d80*/  LDG.E R42, desc[UR36][R18.64] ;  /* 0x00000024122a7981 */ /* 0x000ee6000c1e1900 */
[----:B------:R-:W-:Y:S01]  /*0d90*/  IADD3 R0, PT, PT, R43, R0, R40 ;  /* 0x000000002b007210 */ /* 0x000fe20007ffe028 */
[----:B0-----:R-:W4:Y:S04]  /*0da0*/  LDG.E R41, desc[UR36][R26.64] ;  /* 0x000000241a297981 */ /* 0x001f28000c1e1900 */
[----:B------:R-:W4:Y:S04]  /*0db0*/  LDG.E R40, desc[UR36][R34.64] ;  /* 0x0000002422287981 */ /* 0x000f28000c1e1900 */
[----:B------:R-:W5:Y:S01]  /*0dc0*/  LDG.E R38, desc[UR36][R14.64] ;  /* 0x000000240e267981 */ /* 0x000f62000c1e1900 */
[----:B------:R-:W-:Y:S01]  /*0dd0*/  ISETP.NE.AND P0, PT, R39, RZ, PT ;  /* 0x000000ff2700720c */ /* 0x000fe20003f05270 */
[----:B------:R-:W-:Y:S01]  /*0de0*/  VIADD R0, R0, 0x5a827999 ;  /* 0x5a82799900007836 */ /* 0x000fe20000000000 */
[----:B------:R-:W-:-:S04]  /*0df0*/  SHF.L.W.U32.HI R36, R36, 0x1e, R36 ;  /* 0x0000001e24247819 */ /* 0x000fc80000010e24 */
[----:B------:R-:W-:Y:S01]  /*0e00*/  LEA.HI R3, R0, R3, R0, 0x5 ;  /* 0x0000000300037211 */ /* 0x000fe200078f2800 */
[----:B---3--:R-:W-:Y:S01]  /*0e10*/  IMAD.SHL.U32 R44, R42, 0x2, RZ ;  /* 0x000000022a2c7824 */ /* 0x008fe200078e00ff */
[----:B------:R-:W-:-:S04]  /*0e20*/  SHF.R.U32.HI R42, RZ, 0x1f, R42 ;  /* 0x0000001fff2a7819 */ /* 0x000fc8000001162a */
[CC--:B----4-:R-:W-:Y:S02]  /*0e30*/  LOP3.LUT R45, R41.reuse, R40.reuse, R44, 0x96, !PT ;  /* 0x00000028292d7212 */ /* 0x0d0fe400078e962c */
[----:B------:R-:W-:-:S04]  /*0e40*/  LOP3.LUT R41, R41, R40, R42, 0x96, !PT ;  /* 0x0000002829297212 */ /* 0x000fc800078e962a */
[----:B-----5:R-:W-:Y:S02]  /*0e50*/  LOP3.LUT R41, R45, R38, R41, 0x7e, !PT ;  /* 0x000000262d297212 */ /* 0x020fe400078e7e29 */
[----:B------:R-:W-:-:S03]  /*0e60*/  LOP3.LUT R38, R37, 0x1, RZ, 0xc0, !PT ;  /* 0x0000000125267812 */ /* 0x000fc600078ec0ff */
[----:B------:R0:W-:Y:S01]  /*0e70*/  STG.E desc[UR36][R18.64], R41 ;  /* 0x0000002912007986 */ /* 0x0001e2000c101924 */
[----:B------:R-:W-:-:S03]  /*0e80*/  SEL R38, R38, RZ, !P0 ;  /* 0x000000ff26267207 */ /* 0x000fc60004000000 */
[----:B------:R-:W3:Y:S01]  /*0e90*/  LDG.E R42, desc[UR36][R16.64] ;  /* 0x00000024102a7981 */ /* 0x000ee2000c1e1900 */
[----:B------:R-:W-:-:S03]  /*0ea0*/  LOP3.LUT R38, R38, R36, R39, 0xf8, !PT ;  /* 0x0000002426267212 */ /* 0x000fc600078ef827 */
[----:B------:R-:W4:Y:S04]  /*0eb0*/  LDG.E R40, desc[UR36][R24.64] ;  /* 0x0000002418287981 */ /* 0x000f28000c1e1900 */
[----:B--2---:R-:W4:Y:S01]  /*0ec0*/  LDG.E R43, desc[UR36][R20.64] ;  /* 0x00000024142b7981 */ /* 0x004f22000c1e1900 */
[----:B------:R-:W-:-:S03]  /*0ed0*/  IADD3 R38, PT, PT, R41, R3, R38 ;  /* 0x0000000329267210 */ /* 0x000fc60007ffe026 */
[----:B------:R-:W2:Y:S01]  /*0ee0*/  LDG.E R3, desc[UR36][R12.64] ;  /* 0x000000240c037981 */ /* 0x000ea2000c1e1900 */
[----:B------:R-:W-:Y:S01]  /*0ef0*/  ISETP.NE.AND P0, PT, R0, RZ, PT ;  /* 0x000000ff0000720c */ /* 0x000fe20003f05270 */
[----:B------:R-:W-:Y:S01]  /*0f00*/  VIADD R38, R38, 0x5a827999 ;  /* 0x5a82799926267836 */ /* 0x000fe20000000000 */
[----:B------:R-:W-:Y:S01]  /*0f10*/  SHF.L.W.U32.HI R39, R39, 0x1e, R39 ;  /* 0x0000001e27277819 */ /* 0x000fe20000010e27 */
[----:B---3--:R-:W-:Y:S01]  /*0f20*/  IMAD.SHL.U32 R44, R42, 0x2, RZ ;  /* 0x000000022a2c7824 */ /* 0x008fe200078e00ff */
[----:B------:R-:W-:-:S04]  /*0f30*/  SHF.R.U32.HI R42, RZ, 0x1f, R42 ;  /* 0x0000001fff2a7819 */ /* 0x000fc8000001162a */
[CC--:B----4-:R-:W-:Y:S02]  /*0f40*/  LOP3.LUT R44, R43.reuse, R40.reuse, R44, 0x96, !PT ;  /* 0x000000282b2c7212 */ /* 0x0d0fe400078e962c */
[----:B------:R-:W-:-:S04]  /*0f50*/  LOP3.LUT R43, R43, R40, R42, 0x96, !PT ;  /* 0x000000282b2b7212 */ /* 0x000fc800078e962a */
[----:B--2---:R-:W-:Y:S02]  /*0f60*/  LOP3.LUT R43, R44, R3, R43, 0x7e, !PT ;  /* 0x000000032c2b7212 */ /* 0x004fe400078e7e2b */
[----:B------:R-:W-:-:S04]  /*0f70*/  LOP3.LUT R3, R36, 0x1, RZ, 0xc0, !PT ;  /* 0x0000000124037812 */ /* 0x000fc800078ec0ff */
[----:B------:R-:W-:Y:S01]  /*0f80*/  SEL R3, R3, RZ, !P0 ;  /* 0x000000ff03037207 */ /* 0x000fe20004000000 */
[----:B------:R2:W-:Y:S03]  /*0f90*/  STG.E desc[UR36][R16.64], R43 ;  /* 0x0000002b10007986 */ /* 0x0005e6000c101924 */
[----:B------:R-:W-:Y:S01]  /*0fa0*/  LOP3.LUT R40, R3, R39, R0, 0xf8, !PT ;  /* 0x0000002703287212 */ /* 0x000fe200078ef800 */
[----:B------:R-:W3:Y:S01]  /*0fb0*/  LDG.E R42, desc[UR36][R14.64] ;  /* 0x000000240e2a7981 */ /* 0x000ee2000c1e1900 */
[----:B------:R-:W-:-:S03]  /*0fc0*/  LEA.HI R3, R38, R37, R38, 0x5 ;  /* 0x0000002526037211 */ /* 0x000fc600078f2826 */
[----:B0-----:R-:W4:Y:S01]  /*0fd0*/  LDG.E R41, desc[UR36][R8.64] ;  /* 0x0000002408297981 */ /* 0x001f22000c1e1900 */
[----:B------:R-:W-:-:S03]  /*0fe0*/  IADD3 R3, PT, PT, R43, R3, R40 ;  /* 0x000000032b037210 */ /* 0x000fc60007ffe028 */
[----:B------:R-:W4:Y:S04]  /*0ff0*/  LDG.E R40, desc[UR36][R4.64] ;  /* 0x0000002404287981 */ /* 0x000f28000c1e1900 */
[----:B------:R-:W5:Y:S01]  /*1000*/  LDG.E R37, desc[UR36][R22.64] ;  /* 0x0000002416257981 */ /* 0x000f62000c1e1900 */
[----:B------:R-:W-:Y:S01]  /*1010*/  VIADD R3, R3, 0x5a827999 ;  /* 0x5a82799903037836 */ /* 0x000fe20000000000 */
[----:B------:R-:W-:Y:S01]  /*1020*/  SHF.L.W.U32.HI R0, R0, 0x1e, R0 ;  /* 0x0000001e00007819 */ /* 0x000fe20000010e00 */
[----:B---3--:R-:W-:Y:S01]  /*1030*/  IMAD.SHL.U32 R44, R42, 0x2, RZ ;  /* 0x000000022a2c7824 */ /* 0x008fe200078e00ff */
[----:B------:R-:W-:-:S04]  /*1040*/  SHF.R.U32.HI R42, RZ, 0x1f, R42 ;  /* 0x0000001fff2a7819 */ /* 0x000fc8000001162a */
[CC--:B----4-:R-:W-:Y:S02]  /*1050*/  LOP3.LUT R44, R41.reuse, R40.reuse, R44, 0x96, !PT ;  /* 0x00000028292c7212 */ /* 0x0d0fe400078e962c */
[----:B------:R-:W-:-:S04]  /*1060*/  LOP3.LUT R42, R41, R40, R42, 0x96, !PT ;  /* 0x00000028292a7212 */ /* 0x000fc800078e962a */
[----:B-----5:R-:W-:-:S05]  /*1070*/  LOP3.LUT R41, R44, R37, R42, 0x7e, !PT ;  /* 0x000000252c297212 */ /* 0x020fca00078e7e2a */
[----:B------:R0:W-:Y:S01]  /*1080*/  STG.E desc[UR36][R14.64], R41 ;  /* 0x000000290e007986 */ /* 0x0001e2000c101924 */
[----:B------:R-:W-:-:S03]  /*1090*/  LEA.HI R37, R3, R36, R3, 0x5 ;  /* 0x0000002403257211 */ /* 0x000fc600078f2803 */
[----:B------:R-:W3:Y:S01]  /*10a0*/  LDG.E R42, desc[UR36][R12.64] ;  /* 0x000000240c2a7981 */ /* 0x000ee2000c1e1900 */
[----:B------:R-:W-:-:S03]  /*10b0*/  LOP3.LUT R36, R39, R0, R38, 0x96, !PT ;  /* 0x0000000027247212 */ /* 0x000fc600078e9626 */
[----:B------:R-:W4:Y:S01]  /*10c0*/  LDG.E R40, desc[UR36][R18.64] ;  /* 0x0000002412287981 */ /* 0x000f22000c1e1900 */
[----:B------:R-:W-:-:S03]  /*10d0*/  IADD3 R36, PT, PT, R41, R37, R36 ;  /* 0x0000002529247210 */ /* 0x000fc60007ffe024 */
[----:B--2---:R-:W4:Y:S04]  /*10e0*/  LDG.E R43, desc[UR36][R10.64] ;  /* 0x000000240a2b7981 */ /* 0x004f28000c1e1900 */
[----:B------:R-:W2:Y:S01]  /*10f0*/  LDG.E R37, desc[UR36][R6.64] ;  /* 0x0000002406257981 */ /* 0x000ea2000c1e1900 */
[----:B------:R-:W-:Y:S01]  /*1100*/  VIADD R36, R36, 0x6ed9eba1 ;  /* 0x6ed9eba124247836 */ /* 0x000fe20000000000 */
[----:B------:R-:W-:Y:S01]  /*1110*/  SHF.L.W.U32.HI R38, R38, 0x1e, R38 ;  /* 0x0000001e26267819 */ /* 0x000fe20000010e26 */
[----:B---3--:R-:W-:Y:S01]  /*1120*/  IMAD.SHL.U32 R44, R42, 0x2, RZ ;  /* 0x000000022a2c7824 */ /* 0x008fe200078e00ff */
[----:B------:R-:W-:-:S04]  /*1130*/  SHF.R.U32.HI R42, RZ, 0x1f, R42 ;  /* 0x0000001fff2a7819 */ /* 0x000fc8000001162a */
[CC--:B----4-:R-:W-:Y:S02]  /*1140*/  LOP3.LUT R44, R43.reuse, R40.reuse, R44, 0x96, !PT ;  /* 0x000000282b2c7212 */ /* 0x0d0fe400078e962c */
[----:B------:R-:W-:-:S04]  /*1150*/  LOP3.LUT R42, R43, R40, R42, 0x96, !PT ;  /* 0x000000282b2a7212 */ /* 0x000fc800078e962a */
[----:B--2---:R-:W-:Y:S02]  /*1160*/  LOP3.LUT R43, R44, R37, R42, 0x7e, !PT ;  /* 0x000000252c2b7212 */ /* 0x004fe400078e7e2a */
[----:B------:R-:W-:Y:S02]  /*1170*/  LOP3.LUT R40, R0, R38, R3, 0x96, !PT ;  /* 0x0000002600287212 */ /* 0x000fe400078e9603 */
[----:B------:R-:W-:Y:S01]  /*1180*/  LEA.HI R37, R36, R39, R36, 0x5 ;  /* 0x0000002724257211 */ /* 0x000fe200078f2824 */
[----:B------:R2:W-:Y:S04]  /*1190*/  STG.E desc[UR36][R12.64], R43 ;  /* 0x0000002b0c007986 */ /* 0x0005e8000c101924 */
[----:B------:R-:W3:Y:S01]  /*11a0*/  LDG.E R42, desc[UR36][R22.64] ;  /* 0x00000024162a7981 */ /* 0x000ee2000c1e1900 */
[----:B------:R-:W-:-:S03]  /*11b0*/  IADD3 R37, PT, PT, R43, R37, R40 ;  /* 0x000000252b257210 */ /* 0x000fc60007ffe028 */
[----:B------:R-:W4:Y:S04]  /*11c0*/  LDG.E R40, desc[UR36][R16.64] ;  /* 0x0000002410287981 */ /* 0x000f28000c1e1900 */
[----:B0-----:R-:W4:Y:S04]  /*11d0*/  LDG.E R41, desc[UR36][R32.64] ;  /* 0x0000002420297981 */ /* 0x001f28000c1e1900 */
[----:B------:R-:W5:Y:S01]  /*11e0*/  LDG.E R39, desc[UR36][R30.64] ;  /* 0x000000241e277981 */ /* 0x000f62000c1e1900 */
[----:B------:R-:W-:Y:S01]  /*11f0*/  VIADD R37, R37, 0x6ed9eba1 ;  /* 0x6ed9eba125257836 */ /* 0x000fe20000000000 */
[----:B------:R-:W-:Y:S01]  /*1200*/  SHF.L.W.U32.HI R3, R3, 0x1e, R3 ;  /* 0x0000001e03037819 */ /* 0x000fe20000010e03 */
[----:B---3--:R-:W-:Y:S01]  /*1210*/  IMAD.SHL.U32 R44, R42, 0x2, RZ ;  /* 0x000000022a2c7824 */ /* 0x008fe200078e00ff */
[----:B------:R-:W-:-:S04]  /*1220*/  SHF.R.U32.HI R42, RZ, 0x1f, R42 ;  /* 0x0000001fff2a7819 */ /* 0x000fc8000001162a */
[CC--:B----4-:R-:W-:Y:S02]  /*1230*/  LOP3.LUT R44, R41.reuse, R40.reuse, R44, 0x96, !PT ;  /* 0x00000028292c7212 */ /* 0x0d0fe400078e962c */
[----:B------:R-:W-:-:S04]  /*1240*/  LOP3.LUT R42, R41, R40, R42, 0x96, !PT ;  /* 0x00000028292a7212 */ /* 0x000fc800078e962a */
[----:B-----5:R-:W-:Y:S02]  /*1250*/  LOP3.LUT R41, R44, R39, R42, 0x7e, !PT ;  /* 0x000000272c297212 */ /* 0x020fe400078e7e2a */
[----:B------:R-:W-:-:S03]  /*1260*/  LEA.HI R39, R37, R0, R37, 0x5 ;  /* 0x0000000025277211 */ /* 0x000fc600078f2825 */
[----:B------:R0:W-:Y:S01]  /*1270*/  STG.E desc[UR36][R22.64], R41 ;  /* 0x0000002916007986 */ /* 0x0001e2000c101924 */
[----:B------:R-:W-:-:S03]  /*1280*/  LOP3.LUT R0, R38, R3, R36, 0x96, !PT ;  /* 0x0000000326007212 */ /* 0x000fc600078e9624 */
[----:B------:R-:W3:Y:S01]  /*1290*/  LDG.E R42, desc[UR36][R6.64] ;  /* 0x00000024062a7981 */ /* 0x000ee2000c1e1900 */
[----:B------:R-:W-:-:S03]  /*12a0*/  IADD3 R39, PT, PT, R41, R39, R0 ;  /* 0x0000002729277210 */ /* 0x000fc60007ffe000 */
[----:B------:R-:W4:Y:S04]  /*12b0*/  LDG.E R40, desc[UR36][R14.64] ;  /* 0x000000240e287981 */ /* 0x000f28000c1e1900 */
[----:B--2---:R-:W4:Y:S04]  /*12c0*/  LDG.E R43, desc[UR36][R34.64] ;  /* 0x00000024222b7981 */ /* 0x004f28000c1e1900 */
[----:B------:R-:W2:Y:S01]  /*12d0*/  LDG.E R0, desc[UR36][R28.64] ;  /* 0x000000241c007981 */ /* 0x000ea2000c1e1900 */
[----:B------:R-:W-:Y:S01]  /*12e0*/  VIADD R39, R39, 0x6ed9eba1 ;  /* 0x6ed9eba127277836 */ /* 0x000fe20000000000 */
[----:B------:R-:W-:-:S04]  /*12f0*/  SHF.L.W.U32.HI R36, R36, 0x1e, R36 ;  /* 0x0000001e24247819 */ /* 0x000fc80000010e24 */
[----:B------:R-:W-:Y:S01]  /*1300*/  LEA.HI R38, R39, R38, R39, 0x5 ;  /* 0x0000002627267211 */ /* 0x000fe200078f2827 */
[----:B---3--:R-:W-:Y:S01]  /*1310*/  IMAD.SHL.U32 R44, R42, 0x2, RZ ;  /* 0x000000022a2c7824 */ /* 0x008fe200078e00ff */
[----:B------:R-:W-:-:S04]  /*1320*/  SHF.R.U32.HI R42, RZ, 0x1f, R42 ;  /* 0x0000001fff2a7819 */ /* 0x000fc8000001162a */
[CC--:B----4-:R-:W-:Y:S02]  /*1330*/  LOP3.LUT R45, R43.reuse, R40.reuse, R44, 0x96, !PT ;  /* 0x000000282b2d7212 */ /* 0x0d0fe400078e962c */
[----:B------:R-:W-:-:S04]  /*1340*/  LOP3.LUT R42, R43, R40, R42, 0x96, !PT ;  /* 0x000000282b2a7212 */ /* 0x000fc800078e962a */
[----:B--2---:R-:W-:-:S05]  /*1350*/  LOP3.LUT R45, R45, R0, R42, 0x7e, !PT ;  /* 0x000000002d2d7212 */ /* 0x004fca00078e7e2a */
[----:B------:R2:W-:Y:S04]  /*1360*/  STG.E desc[UR36][R6.64], R45 ;  /* 0x0000002d06007986 */ /* 0x0005e8000c101924 */
[----:B------:R-:W3:Y:S01]  /*1370*/  LDG.E R42, desc[UR36][R30.64] ;  /* 0x000000241e2a7981 */ /* 0x000ee2000c1e1900 */
[----:B------:R-:W-:-:S03]  /*1380*/  LOP3.LUT R0, R3, R36, R37, 0x96, !PT ;  /* 0x0000002403007212 */ /* 0x000fc600078e9625 */
[----:B------:R-:W4:Y:S01]  /*1390*/  LDG.E R40, desc[UR36][R12.64] ;  /* 0x000000240c287981 */ /* 0x000f22000c1e1900 */
[----:B------:R-:W-:-:S03]  /*13a0*/  IADD3 R0, PT, PT, R45, R38, R0 ;  /* 0x000000262d007210 */ /* 0x000fc60007ffe000 */
[----:B0-----:R-:W4:Y:S04]  /*13b0*/  LDG.E R41, desc[UR36][R24.64] ;  /* 0x0000002418297981 */ /* 0x001f28000c1e1900 */
[----:B------:R-:W5:Y:S01]  /*13c0*/  LDG.E R38, desc[UR36][R26.64] ;  /* 0x000000241a267981 */ /* 0x000f62000c1e1900 */
[----:B------:R-:W-:Y:S01]  /*13d0*/  VIADD R0, R0, 0x6ed9eba1 ;  /* 0x6ed9eba100007836 */ /* 0x000fe20000000000 */
[----:B------:R-:W-:-:S04]  /*13e0*/  SHF.L.W.U32.HI R37, R37, 0x1e, R37 ;  /* 0x0000001e25257819 */ /* 0x000fc80000010e25 */
[----:B------:R-:W-:Y:S01]  /*13f0*/  LEA.HI R3, R0, R3, R0, 0x5 ;  /* 0x0000000300037211 */ /* 0x000fe200078f2800 */
[----:B---3--:R-:W-:Y:S01]  /*1400*/  IMAD.SHL.U32 R43, R42, 0x2, RZ ;  /* 0x000000022a2b7824 */ /* 0x008fe200078e00ff */
[----:B------:R-:W-:-:S04]  /*1410*/  SHF.R.U32.HI R42, RZ, 0x1f, R42 ;  /* 0x0000001fff2a7819 */ /* 0x000fc8000001162a */
[CC--:B----4-:R-:W-:Y:S02]  /*1420*/  LOP3.LUT R43, R41.reuse, R40.reuse, R43, 0x96, !PT ;  /* 0x00000028292b7212 */ /* 0x0d0fe400078e962b */
[----:B------:R-:W-:-:S04]  /*1430*/  LOP3.LUT R42, R41, R40, R42, 0x96, !PT ;  /* 0x00000028292a7212 */ /* 0x000fc800078e962a */
[----:B-----5:R-:W-:-:S05]  /*1440*/  LOP3.LUT R43, R43, R38, R42, 0x7e, !PT ;  /* 0x000000262b2b7212 */ /* 0x020fca00078e7e2a */
[----:B------:R0:W-:Y:S01]  /*1450*/  STG.E desc[UR36][R30.64], R43 ;  /* 0x0000002b1e007986 */ /* 0x0001e2000c101924 */
[----:B------:R-:W-:-:S03]  /*1460*/  LOP3.LUT R38, R36, R37, R39, 0x96, !PT ;  /* 0x0000002524267212 */ /* 0x000fc600078e9627 */
[----:B------:R-:W3:Y:S01]  /*1470*/  LDG.E R42, desc[UR36][R28.64] ;  /* 0x000000241c2a7981 */ /* 0x000ee2000c1e1900 */
[----:B------:R-:W-:-:S03]  /*1480*/  IADD3 R3, PT, PT, R43, R3, R38 ;  /* 0x000000032b037210 */ /* 0x000fc60007ffe026 */
[----:B------:R-:W2:Y:S04]  /*1490*/  LDG.E R40, desc[UR36][R22.64] ;  /* 0x0000002416287981 */ /* 0x000ea8000c1e1900 */
[----:B------:R-:W2:Y:S04]  /*14a0*/  LDG.E R41, desc[UR36][R4.64] ;  /* 0x0000002404297981 */ /* 0x000ea8000c1e1900 */
[----:B------:R-:W4:Y:S01]  /*14b0*/  LDG.E R38, desc[UR36][R20.64] ;  /* 0x0000002414267981 */ /* 0x000f22000c1e1900 */
[----:B------:R-:W-:Y:S01]  /*14c0*/  VIADD R3, R3, 0x6ed9eba1 ;  /* 0x6ed9eba103037836 */ /* 0x000fe20000000000 */
[----:B------:R-:W-:Y:S01]  /*14d0*/  SHF.L.W.U32.HI R39, R39, 0x1e, R39 ;  /* 0x0000001e27277819 */ /* 0x000fe20000010e27 */
[----:B---3--:R-:W-:Y:S01]  /*14e0*/  IMAD.SHL.U32 R44, R42, 0x2, RZ ;  /* 0x000000022a2c7824 */ /* 0x008fe200078e00ff */
[----:B------:R-:W-:-:S04]  /*14f0*/  SHF.R.U32.HI R42, RZ, 0x1f, R42 ;  /* 0x0000001fff2a7819 */ /* 0x000fc8000001162a */
[CC--:B--2---:R-:W-:Y:S02]  /*1500*/  LOP3.LUT R45, R41.reuse, R40.reuse, R44, 0x96, !PT ;  /* 0x00000028292d7212 */ /* 0x0c4fe400078e962c */
[----:B------:R-:W-:-:S04]  /*1510*/  LOP3.LUT R42, R41, R40, R42, 0x96, !PT ;  /* 0x00000028292a7212 */ /* 0x000fc800078e962a */
[----:B----4-:R-:W-:-:S05]  /*1520*/  LOP3.LUT R45, R45, R38, R42, 0x7e, !PT ;  /* 0x000000262d2d7212 */ /* 0x010fca00078e7e2a */
[----:B------:R-:W-:Y:S01]  /*1530*/  STG.E desc[UR36][R28.64], R45 ;  /* 0x0000002d1c007986 */ /* 0x000fe2000c101924 */
[----:B------:R-:W-:-:S03]  /*1540*/  LEA.HI R38, R3, R36, R3, 0x5 ;  /* 0x0000002403267211 */ /* 0x000fc600078f2803 */
[----:B------:R-:W0:Y:S01]  /*1550*/  LDG.E R42, desc[UR36][R26.64] ;  /* 0x000000241a2a7981 */ /* 0x000e22000c1e1900 */
[----:B------:R-:W-:-:S03]  /*1560*/  LOP3.LUT R36, R37, R39, R0, 0x96, !PT ;  /* 0x0000002725247212 */ /* 0x000fc600078e9600 */
[----:B------:R-:W2:Y:S01]  /*1570*/  LDG.E R40, desc[UR36][R6.64] ;  /* 0x0000002406287981 */ /* 0x000ea2000c1e1900 */
[----:B------:R-:W-:-:S03]  /*1580*/  IADD3 R36, PT, PT, R45, R38, R36 ;  /* 0x000000262d247210 */ /* 0x000fc60007ffe024 */
[----:B------:R-:W2:Y:S04]  /*1590*/  LDG.E R41, desc[UR36][R18.64] ;  /* 0x0000002412297981 */ /* 0x000ea8000c1e1900 */
[----:B------:R-:W3:Y:S01]  /*15a0*/  LDG.E R38, desc[UR36][R8.64] ;  /* 0x0000002408267981 */ /* 0x000ee2000c1e1900 */
[----:B------:R-:W-:Y:S01]  /*15b0*/  VIADD R36, R36, 0x6ed9eba1 ;  /* 0x6ed9eba124247836 */ /* 0x000fe20000000000 */
[----:B------:R-:W-:-:S04]  /*15c0*/  SHF.L.W.U32.HI R0, R0, 0x1e, R0 ;  /* 0x0000001e00007819 */ /* 0x000fc80000010e00 */
[----:B------:R-:W-:Y:S01]  /*15d0*/  LEA.HI R37, R36, R37, R36, 0x5 ;  /* 0x0000002524257211 */ /* 0x000fe200078f2824 */
[----:B0-----:R-:W-:Y:S01]  /*15e0*/  IMAD.SHL.U32 R43, R42, 0x2, RZ ;  /* 0x000000022a2b7824 */ /* 0x001fe200078e00ff */
[----:B------:R-:W-:-:S04]  /*15f0*/  SHF.R.U32.HI R42, RZ, 0x1f, R42 ;  /* 0x0000001fff2a7819 */ /* 0x000fc8000001162a */
[CC--:B--2---:R-:W-:Y:S02]  /*1600*/  LOP3.LUT R43, R41.reuse, R40.reuse, R43, 0x96, !PT ;  /* 0x00000028292b7212 */ /* 0x0c4fe400078e962b */
[----:B------:R-:W-:-:S04]  /*1610*/  LOP3.LUT R42, R41, R40, R42, 0x96, !PT ;  /* 0x00000028292a7212 */ /* 0x000fc800078e962a */
[----:B---3--:R-:W-:-:S05]  /*1620*/  LOP3.LUT R43, R43, R38, R42, 0x7e, !PT ;  /* 0x000000262b2b7212 */ /* 0x008fca00078e7e2a */
[----:B------:R0:W-:Y:S04]  /*1630*/  STG.E desc[UR36][R26.64], R43 ;  /* 0x0000002b1a007986 */ /* 0x0001e8000c101924 */
[----:B------:R-:W2:Y:S01]  /*1640*/  LDG.E R42, desc[UR36][R20.64] ;  /* 0x00000024142a7981 */ /* 0x000ea2000c1e1900 */
[----:B------:R-:W-:-:S03]  /*1650*/  LOP3.LUT R38, R39, R0, R3, 0x96, !PT ;  /* 0x0000000027267212 */ /* 0x000fc600078e9603 */
[----:B------:R-:W3:Y:S01]  /*1660*/  LDG.E R40, desc[UR36][R30.64] ;  /* 0x000000241e287981 */ /* 0x000ee2000c1e1900 */
[----:B------:R-:W-:-:S03]  /*1670*/  IADD3 R38, PT, PT, R43, R37, R38 ;  /* 0x000000252b267210 */ /* 0x000fc60007ffe026 */
[----:B------:R-:W3:Y:S04]  /*1680*/  LDG.E R41, desc[UR36][R16.64] ;  /* 0x0000002410297981 */ /* 0x000ee8000c1e1900 */
[----:B------:R-:W4:Y:S01]  /*1690*/  LDG.E R37, desc[UR36][R10.64] ;  /* 0x000000240a257981 */ /* 0x000f22000c1e1900 */
[----:B------:R-:W-:Y:S01]  /*16a0*/  VIADD R38, R38, 0x6ed9eba1 ;  /* 0x6ed9eba126267836 */ /* 0x000fe20000000000 */
[----:B------:R-:W-:Y:S01]  /*16b0*/  SHF.L.W.U32.HI R3, R3, 0x1e, R3 ;  /* 0x0000001e03037819 */ /* 0x000fe20000010e03 */
[----:B--2---:R-:W-:Y:S01]  /*16c0*/  IMAD.SHL.U32 R44, R42, 0x2, RZ ;  /* 0x000000022a2c7824 */ /* 0x004fe200078e00ff */
[----:B------:R-:W-:-:S04]  /*16d0*/  SHF.R.U32.HI R42, RZ, 0x1f, R42 ;  /* 0x0000001fff2a7819 */ /* 0x000fc8000001162a */
[CC--:B---3--:R-:W-:Y:S02]  /*16e0*/  LOP3.LUT R44, R41.reuse, R40.reuse, R44, 0x96, !PT ;  /* 0x00000028292c7212 */ /* 0x0c8fe400078e962c */
[----:B------:R-:W-:-:S04]  /*16f0*/  LOP3.LUT R42, R41, R40, R42, 0x96, !PT ;  /* 0x00000028292a7212 */ /* 0x000fc800078e962a */
[----:B----4-:R-:W-:Y:S02]  /*1700*/  LOP3.LUT R41, R44, R37, R42, 0x7e, !PT ;  /* 0x000000252c297212 */ /* 0x010fe400078e7e2a */
        /* <DEDUP_REMOVED lines=30> */
[----:B--2---:R-:W-:Y:S02]  /*18f0*/  LOP3.LUT R41, R44, R39, R42, 0x7e, !PT ;  /* 0x000000272c297212 */ /* 0x004fe400078e7e2a */
[----:B------:R-:W-:-:S03]  /*1900*/  LOP3.LUT R40, R36, R38, R37, 0x96, !PT ;  /* 0x0000002624287212 */ /* 0x000fc600078e9625 */
        /* <DEDUP_REMOVED lines=30> */
[----:B------:R-:W0:Y:S01]  /*1af0*/  LDG.E R42, desc[UR36][R24.64] ;  /* 0x00000024182a7981 */ /* 0x000e22000c1e1900 */
[----:B------:R-:W-:-:S03]  /*1b00*/  LOP3.LUT R36, R37, R0, R3, 0x96, !PT ;  /* 0x0000000025247212 */ /* 0x000fc600078e9603 */
[----:B------:R-:W3:Y:S01]  /*1b10*/  LDG.E R40, desc[UR36][R10.64] ;  /* 0x000000240a287981 */ /* 0x000ee2000c1e1900 */
[----:B------:R-:W-:-:S03]  /*1b20*/  IADD3 R36, PT, PT, R45, R38, R36 ;  /* 0x000000262d247210 */ /* 0x000fc60007ffe024 */
[----:B------:R-:W3:Y:S04]  /*1b30*/  LDG.E R41, desc[UR36][R30.64] ;  /* 0x000000241e297981 */ /* 0x000ee8000c1e1900 */
[----:B------:R-:W4:Y:S01]  /*1b40*/  LDG.E R38, desc[UR36][R18.64] ;  /* 0x0000002412267981 */ /* 0x000f22000c1e1900 */
[----:B------:R-:W-:Y:S01]  /*1b50*/  VIADD R36, R36, 0x6ed9eba1 ;  /* 0x6ed9eba124247836 */ /* 0x000fe20000000000 */
[----:B------:R-:W-:-:S04]  /*1b60*/  SHF.L.W.U32.HI R3, R3, 0x1e, R3 ;  /* 0x0000001e03037819 */ /* 0x000fc80000010e03 */
[----:B------:R-:W-:Y:S01]  /*1b70*/  LEA.HI R37, R36, R37, R36, 0x5 ;  /* 0x0000002524257211 */ /* 0x000fe200078f2824 */
[----:B0-----:R-:W-:Y:S01]  /*1b80*/  IMAD.SHL.U32 R43, R42, 0x2, RZ ;  /* 0x000000022a2b7824 */ /* 0x001fe200078e00ff */
[----:B------:R-:W-:-:S04]  /*1b90*/  SHF.R.U32.HI R42, RZ, 0x1f, R42 ;  /* 0x0000001fff2a7819 */ /* 0x000fc8000001162a */
[CC--:B---3--:R-:W-:Y:S02]  /*1ba0*/  LOP3.LUT R43, R41.reuse, R40.reuse, R43, 0x96, !PT ;  /* 0x00000028292b7212 */ /* 0x0c8fe400078e962b */
[----:B------:R-:W-:-:S04]  /*1bb0*/  LOP3.LUT R42, R41, R40, R42, 0x96, !PT ;  /* 0x00000028292a7212 */ /* 0x000fc800078e962a */
[----:B----4-:R-:W-:-:S05]  /*1bc0*/  LOP3.LUT R43, R43, R38, R42, 0x7e, !PT ;  /* 0x000000262b2b7212 */ /* 0x010fca00078e7e2a */
        /* <DEDUP_REMOVED lines=599> */
[----:B----4-:R-:W-:Y:S02]  /*4140*/  LOP3.LUT R43, R43, R38, R42, 0x7e, !PT ;  /* 0x000000262b2b7212 */ /* 0x010fe400078e7e2a */
[----:B------:R-:W-:-:S03]  /*4150*/  LOP3.LUT R38, R36, R37, R39, 0x96, !PT ;  /* 0x0000002524267212 */ /* 0x000fc600078e9627 */
[----:B------:R0:W-:Y:S04]  /*4160*/  STG.E desc[UR36][R30.64], R43 ;  /* 0x0000002b1e007986 */ /* 0x0001e8000c101924 */
[----:B------:R-:W3:Y:S01]  /*4170*/  LDG.E R40, desc[UR36][R28.64] ;  /* 0x000000241c287981 */ /* 0x000ee2000c1e1900 */
[----:B------:R-:W-:-:S03]  /*4180*/  IADD3 R3, PT, PT, R43, R3, R38 ;  /* 0x000000032b037210 */ /* 0x000fc60007ffe026 */
[----:B------:R-:W4:Y:S04]  /*4190*/  LDG.E R38, desc[UR36][R22.64] ;  /* 0x0000002416267981 */ /* 0x000f28000c1e1900 */
[----:B--2---:R-:W4:Y:S04]  /*41a0*/  LDG.E R45, desc[UR36][R4.64] ;  /* 0x00000024042d7981 */ /* 0x004f28000c1e1900 */
[----:B------:R-:W2:Y:S01]  /*41b0*/  LDG.E R41, desc[UR36][R20.64] ;  /* 0x0000002414297981 */ /* 0x000ea2000c1e1900 */
[----:B---3--:R-:W-:Y:S01]  /*41c0*/  IMAD.SHL.U32 R42, R40, 0x2, RZ ;  /* 0x00000002282a7824 */ /* 0x008fe200078e00ff */
[----:B------:R-:W-:-:S04]  /*41d0*/  SHF.R.U32.HI R40, RZ, 0x1f, R40 ;  /* 0x0000001fff287819 */ /* 0x000fc80000011628 */
[CC--:B----4-:R-:W-:Y:S02]  /*41e0*/  LOP3.LUT R42, R45.reuse, R38.reuse, R42, 0x96, !PT ;  /* 0x000000262d2a7212 */ /* 0x0d0fe400078e962a */
[----:B------:R-:W-:-:S04]  /*41f0*/  LOP3.LUT R40, R45, R38, R40, 0x96, !PT ;  /* 0x000000262d287212 */ /* 0x000fc800078e9628 */
[----:B--2---:R-:W-:-:S05]  /*4200*/  LOP3.LUT R41, R42, R41, R40, 0x7e, !PT ;  /* 0x000000292a297212 */ /* 0x004fca00078e7e28 */
[----:B------:R2:W-:Y:S04]  /*4210*/  STG.E desc[UR36][R28.64], R41 ;  /* 0x000000291c007986 */ /* 0x0005e8000c101924 */
[----:B------:R-:W3:Y:S04]  /*4220*/  LDG.E R40, desc[UR36][R26.64] ;  /* 0x000000241a287981 */ /* 0x000ee8000c1e1900 */
[----:B------:R-:W4:Y:S04]  /*4230*/  LDG.E R19, desc[UR36][R18.64] ;  /* 0x0000002412137981 */ /* 0x000f28000c1e1900 */
[----:B------:R-:W4:Y:S04]  /*4240*/  LDG.E R38, desc[UR36][R6.64] ;  /* 0x0000002406267981 */ /* 0x000f28000c1e1900 */
[----:B0-----:R-:W5:Y:S01]  /*4250*/  LDG.E R43, desc[UR36][R8.64] ;  /* 0x00000024082b7981 */ /* 0x001f62000c1e1900 */
[----:B---3--:R-:W-:Y:S01]  /*4260*/  IMAD.SHL.U32 R42, R40, 0x2, RZ ;  /* 0x00000002282a7824 */ /* 0x008fe200078e00ff */
[----:B------:R-:W-:-:S04]  /*4270*/  SHF.R.U32.HI R40, RZ, 0x1f, R40 ;  /* 0x0000001fff287819 */ /* 0x000fc80000011628 */
[CC--:B----4-:R-:W-:Y:S02]  /*4280*/  LOP3.LUT R42, R19.reuse, R38.reuse, R42, 0x96, !PT ;  /* 0x00000026132a7212 */ /* 0x0d0fe400078e962a */
[----:B------:R-:W-:-:S04]  /*4290*/  LOP3.LUT R40, R19, R38, R40, 0x96, !PT ;  /* 0x0000002613287212 */ /* 0x000fc800078e9628 */
[----:B-----5:R-:W-:-:S05]  /*42a0*/  LOP3.LUT R43, R42, R43, R40, 0x7e, !PT ;  /* 0x0000002b2a2b7212 */ /* 0x020fca00078e7e28 */
[----:B------:R0:W-:Y:S04]  /*42b0*/  STG.E desc[UR36][R26.64], R43 ;  /* 0x0000002b1a007986 */ /* 0x0001e8000c101924 */
[----:B------:R-:W3:Y:S04]  /*42c0*/  LDG.E R38, desc[UR36][R20.64] ;  /* 0x0000002414267981 */ /* 0x000ee8000c1e1900 */
[----:B------:R-:W4:Y:S04]  /*42d0*/  LDG.E R30, desc[UR36][R30.64] ;  /* 0x000000241e1e7981 */ /* 0x000f28000c1e1900 */
[----:B------:R-:W4:Y:S04]  /*42e0*/  LDG.E R17, desc[UR36][R16.64] ;  /* 0x0000002410117981 */ /* 0x000f28000c1e1900 */
[----:B------:R-:W5:Y:S01]  /*42f0*/  LDG.E R19, desc[UR36][R10.64] ;  /* 0x000000240a137981 */ /* 0x000f62000c1e1900 */
[----:B---3--:R-:W-:Y:S01]  /*4300*/  IMAD.SHL.U32 R18, R38, 0x2, RZ ;  /* 0x0000000226127824 */ /* 0x008fe200078e00ff */
[----:B------:R-:W-:-:S04]  /*4310*/  SHF.R.U32.HI R38, RZ, 0x1f, R38 ;  /* 0x0000001fff267819 */ /* 0x000fc80000011626 */
[CC--:B----4-:R-:W-:Y:S02]  /*4320*/  LOP3.LUT R18, R17.reuse, R30.reuse, R18, 0x96, !PT ;  /* 0x0000001e11127212 */ /* 0x0d0fe400078e9612 */
[----:B------:R-:W-:-:S04]  /*4330*/  LOP3.LUT R38, R17, R30, R38, 0x96, !PT ;  /* 0x0000001e11267212 */ /* 0x000fc800078e9626 */
[----:B-----5:R-:W-:-:S05]  /*4340*/  LOP3.LUT R19, R18, R19, R38, 0x7e, !PT ;  /* 0x0000001312137212 */ /* 0x020fca00078e7e26 */
[----:B------:R3:W-:Y:S04]  /*4350*/  STG.E desc[UR36][R20.64], R19 ;  /* 0x0000001314007986 */ /* 0x0007e8000c101924 */
[----:B------:R-:W4:Y:S04]  /*4360*/  LDG.E R18, desc[UR36][R8.64] ;  /* 0x0000002408127981 */ /* 0x000f28000c1e1900 */
[----:B--2---:R-:W2:Y:S04]  /*4370*/  LDG.E R28, desc[UR36][R28.64] ;  /* 0x000000241c1c7981 */ /* 0x004ea8000c1e1900 */
[----:B------:R-:W2:Y:S04]  /*4380*/  LDG.E R15, desc[UR36][R14.64] ;  /* 0x000000240e0f7981 */ /* 0x000ea8000c1e1900 */
[----:B------:R-:W5:Y:S01]  /*4390*/  LDG.E R17, desc[UR36][R32.64] ;  /* 0x0000002420117981 */ /* 0x000f62000c1e1900 */
[----:B----4-:R-:W-:Y:S01]  /*43a0*/  IMAD.SHL.U32 R16, R18, 0x2, RZ ;  /* 0x0000000212107824 */ /* 0x010fe200078e00ff */
[----:B------:R-:W-:-:S04]  /*43b0*/  SHF.R.U32.HI R18, RZ, 0x1f, R18 ;  /* 0x0000001fff127819 */ /* 0x000fc80000011612 */
[CC--:B--2---:R-:W-:Y:S02]  /*43c0*/  LOP3.LUT R16, R15.reuse, R28.reuse, R16, 0x96, !PT ;  /* 0x0000001c0f107212 */ /* 0x0c4fe400078e9610 */
[----:B------:R-:W-:-:S04]  /*43d0*/  LOP3.LUT R18, R15, R28, R18, 0x96, !PT ;  /* 0x0000001c0f127212 */ /* 0x000fc800078e9612 */
[----:B-----5:R-:W-:-:S05]  /*43e0*/  LOP3.LUT R17, R16, R17, R18, 0x7e, !PT ;  /* 0x0000001110117212 */ /* 0x020fca00078e7e12 */
[----:B------:R-:W-:Y:S04]  /*43f0*/  STG.E desc[UR36][R8.64], R17 ;  /* 0x0000001108007986 */ /* 0x000fe8000c101924 */
[----:B------:R-:W2:Y:S04]  /*4400*/  LDG.E R16, desc[UR36][R10.64] ;  /* 0x000000240a107981 */ /* 0x000ea8000c1e1900 */
[----:B0-----:R-:W4:Y:S04]  /*4410*/  LDG.E R26, desc[UR36][R26.64] ;  /* 0x000000241a1a7981 */ /* 0x001f28000c1e1900 */
[----:B------:R-:W4:Y:S04]  /*4420*/  LDG.E R13, desc[UR36][R12.64] ;  /* 0x000000240c0d7981 */ /* 0x000f28000c1e1900 */
[----:B------:R-:W5:Y:S01]  /*4430*/  LDG.E R15, desc[UR36][R34.64] ;  /* 0x00000024220f7981 */ /* 0x000f62000c1e1900 */
[----:B--2---:R-:W-:Y:S01]  /*4440*/  IMAD.SHL.U32 R14, R16, 0x2, RZ ;  /* 0x00000002100e7824 */ /* 0x004fe200078e00ff */
[----:B------:R-:W-:-:S04]  /*4450*/  SHF.R.U32.HI R16, RZ, 0x1f, R16 ;  /* 0x0000001fff107819 */ /* 0x000fc80000011610 */
[CC--:B----4-:R-:W-:Y:S02]  /*4460*/  LOP3.LUT R14, R13.reuse, R26.reuse, R14, 0x96, !PT ;  /* 0x0000001a0d0e7212 */ /* 0x0d0fe400078e960e */
[----:B------:R-:W-:-:S04]  /*4470*/  LOP3.LUT R16, R13, R26, R16, 0x96, !PT ;  /* 0x0000001a0d107212 */ /* 0x000fc800078e9610 */
[----:B-----5:R-:W-:-:S05]  /*4480*/  LOP3.LUT R15, R14, R15, R16, 0x7e, !PT ;  /* 0x0000000f0e0f7212 */ /* 0x020fca00078e7e10 */
[----:B------:R0:W-:Y:S04]  /*4490*/  STG.E desc[UR36][R10.64], R15 ;  /* 0x0000000f0a007986 */ /* 0x0001e8000c101924 */
[----:B------:R-:W2:Y:S04]  /*44a0*/  LDG.E R14, desc[UR36][R32.64] ;  /* 0x00000024200e7981 */ /* 0x000ea8000c1e1900 */
[----:B---3--:R-:W3:Y:S04]  /*44b0*/  LDG.E R20, desc[UR36][R20.64] ;  /* 0x0000002414147981 */ /* 0x008ee8000c1e1900 */
[----:B------:R-:W3:Y:S04]  /*44c0*/  LDG.E R23, desc[UR36][R22.64] ;  /* 0x0000002416177981 */ /* 0x000ee8000c1e1900 */
[----:B------:R-:W4:Y:S01]  /*44d0*/  LDG.E R13, desc[UR36][R24.64] ;  /* 0x00000024180d7981 */ /* 0x000f22000c1e1900 */
[----:B------:R-:W-:-:S05]  /*44e0*/  VIADD R3, R3, 0xca62c1d6 ;  /* 0xca62c1d603037836 */ /* 0x000fca0000000000 */
[----:B------:R-:W-:Y:S02]  /*44f0*/  LEA.HI R36, R3, R36, R3, 0x5 ;  /* 0x0000002403247211 */ /* 0x000fe400078f2803 */
[----:B0-----:R-:W-:Y:S01]  /*4500*/  SHF.L.W.U32.HI R11, R0, 0x1e, R0 ;  /* 0x0000001e000b7819 */ /* 0x001fe20000010e00 */
[----:B--2---:R-:W-:Y:S01]  /*4510*/  IMAD.SHL.U32 R12, R14, 0x2, RZ ;  /* 0x000000020e0c7824 */ /* 0x004fe200078e00ff */
[----:B------:R-:W-:-:S04]  /*4520*/  SHF.R.U32.HI R14, RZ, 0x1f, R14 ;  /* 0x0000001fff0e7819 */ /* 0x000fc8000001160e */
[CC--:B---3--:R-:W-:Y:S02]  /*4530*/  LOP3.LUT R12, R23.reuse, R20.reuse, R12, 0x96, !PT ;  /* 0x00000014170c7212 */ /* 0x0c8fe400078e960c */
[----:B------:R-:W-:-:S04]  /*4540*/  LOP3.LUT R14, R23, R20, R14, 0x96, !PT ;  /* 0x00000014170e7212 */ /* 0x000fc800078e960e */
[----:B----4-:R-:W-:-:S05]  /*4550*/  LOP3.LUT R13, R12, R13, R14, 0x7e, !PT ;  /* 0x0000000d0c0d7212 */ /* 0x010fca00078e7e0e */
[----:B------:R0:W-:Y:S04]  /*4560*/  STG.E desc[UR36][R32.64], R13 ;  /* 0x0000000d20007986 */ /* 0x0001e8000c101924 */
[----:B------:R-:W2:Y:S04]  /*4570*/  LDG.E R10, desc[UR36][R34.64] ;  /* 0x00000024220a7981 */ /* 0x000ea8000c1e1900 */
[----:B------:R-:W3:Y:S04]  /*4580*/  LDG.E R8, desc[UR36][R8.64] ;  /* 0x0000002408087981 */ /* 0x000ee8000c1e1900 */
[----:B------:R4:W3:Y:S04]  /*4590*/  LDG.E R7, desc[UR36][R6.64] ;  /* 0x0000002406077981 */ /* 0x0008e8000c1e1900 */
[----:B------:R5:W3:Y:S01]  /*45a0*/  LDG.E R4, desc[UR36][R4.64] ;  /* 0x0000002404047981 */ /* 0x000ae2000c1e1900 */
[----:B------:R-:W-:-:S04]  /*45b0*/  SHF.L.W.U32.HI R12, R39, 0x1e, R39 ;  /* 0x0000001e270c7819 */ /* 0x000fc80000010e27 */
[----:B------:R-:W-:-:S04]  /*45c0*/  LOP3.LUT R14, R37, R12, R0, 0x96, !PT ;  /* 0x0000000c250e7212 */ /* 0x000fc800078e9600 */
[----:B------:R-:W-:-:S05]  /*45d0*/  IADD3 R14, PT, PT, R41, R36, R14 ;  /* 0x00000024290e7210 */ /* 0x000fca0007ffe00e */
[----:B------:R-:W-:Y:S01]  /*45e0*/  VIADD R14, R14, 0xca62c1d6 ;  /* 0xca62c1d60e0e7836 */ /* 0x000fe20000000000 */
[----:B------:R-:W-:-:S04]  /*45f0*/  LOP3.LUT R0, R12, R11, R3, 0x96, !PT ;  /* 0x0000000b0c007212 */ /* 0x000fc800078e9603 */
[----:B------:R-:W-:-:S04]  /*4600*/  LEA.HI R37, R14, R37, R14, 0x5 ;  /* 0x000000250e257211 */ /* 0x000fc800078f280e */
[----:B------:R-:W-:Y:S02]  /*4610*/  IADD3 R0, PT, PT, R43, R37, R0 ;  /* 0x000000252b007210 */ /* 0x000fe40007ffe000 */
[----:B----4-:R-:W-:-:S03]  /*4620*/  SHF.L.W.U32.HI R6, R3, 0x1e, R3 ;  /* 0x0000001e03067819 */ /* 0x010fc60000010e03 */
[----:B------:R-:W-:Y:S01]  /*4630*/  VIADD R3, R0, 0xca62c1d6 ;  /* 0xca62c1d600037836 */ /* 0x000fe20000000000 */
[----:B------:R-:W-:-:S04]  /*4640*/  LOP3.LUT R0, R11, R6, R14, 0x96, !PT ;  /* 0x000000060b007212 */ /* 0x000fc800078e960e */
[----:B------:R-:W-:-:S04]  /*4650*/  LEA.HI R12, R3, R12, R3, 0x5 ;  /* 0x0000000c030c7211 */ /* 0x000fc800078f2803 */
[----:B------:R-:W-:Y:S02]  /*4660*/  IADD3 R0, PT, PT, R19, R12, R0 ;  /* 0x0000000c13007210 */ /* 0x000fe40007ffe000 */
[----:B-----5:R-:W-:-:S03]  /*4670*/  SHF.L.W.U32.HI R5, R14, 0x1e, R14 ;  /* 0x0000001e0e057819 */ /* 0x020fc60000010e0e */
[----:B------:R-:W-:Y:S01]  /*4680*/  VIADD R0, R0, 0xca62c1d6 ;  /* 0xca62c1d600007836 */ /* 0x000fe20000000000 */
[----:B------:R-:W-:-:S04]  /*4690*/  LOP3.LUT R12, R6, R5, R3, 0x96, !PT ;  /* 0x00000005060c7212 */ /* 0x000fc800078e9603 */
[----:B------:R-:W-:-:S04]  /*46a0*/  LEA.HI R11, R0, R11, R0, 0x5 ;  /* 0x0000000b000b7211 */ /* 0x000fc800078f2800 */
[----:B------:R-:W-:Y:S02]  /*46b0*/  IADD3 R11, PT, PT, R17, R11, R12 ;  /* 0x0000000b110b7210 */ /* 0x000fe40007ffe00c */
[----:B------:R-:W-:-:S03]  /*46c0*/  SHF.L.W.U32.HI R12, R3, 0x1e, R3 ;  /* 0x0000001e030c7819 */ /* 0x000fc60000010e03 */
[----:B------:R-:W-:Y:S01]  /*46d0*/  VIADD R11, R11, 0xca62c1d6 ;  /* 0xca62c1d60b0b7836 */ /* 0x000fe20000000000 */
[----:B------:R-:W-:-:S04]  /*46e0*/  LOP3.LUT R14, R5, R12, R0, 0x96, !PT ;  /* 0x0000000c050e7212 */ /* 0x000fc800078e9600 */
[----:B------:R-:W-:-:S04]  /*46f0*/  LEA.HI R6, R11, R6, R11, 0x5 ;  /* 0x000000060b067211 */ /* 0x000fc800078f280b */
[----:B------:R-:W-:Y:S02]  /*4700*/  IADD3 R6, PT, PT, R15, R6, R14 ;  /* 0x000000060f067210 */ /* 0x000fe40007ffe00e */
[----:B------:R-:W-:Y:S01]  /*4710*/  SHF.L.W.U32.HI R9, R0, 0x1e, R0 ;  /* 0x0000001e00097819 */ /* 0x000fe20000010e00 */
[----:B------:R-:W4:Y:S02]  /*4720*/  LDC.64 R14, c[0x0][0x388] ;  /* 0x0000e200ff0e7b82 */ /* 0x000f240000000a00 */
[----:B------:R-:W-:Y:S01]  /*4730*/  VIADD R6, R6, 0xca62c1d6 ;  /* 0xca62c1d606067836 */ /* 0x000fe20000000000 */
[----:B------:R-:W-:-:S04]  /*4740*/  LOP3.LUT R0, R12, R9, R11, 0x96, !PT ;  /* 0x000000090c007212 */ /* 0x000fc800078e960b */
[----:B------:R-:W-:-:S04]  /*4750*/  LEA.HI R5, R6, R5, R6, 0x5 ;  /* 0x0000000506057211 */ /* 0x000fc800078f2806 */
[----:B------:R-:W-:-:S05]  /*4760*/  IADD3 R0, PT, PT, R13, R5, R0 ;  /* 0x000000050d007210 */ /* 0x000fca0007ffe000 */
[----:B------:R-:W-:-:S05]  /*4770*/  VIADD R3, R0, 0xca62c1d6 ;  /* 0xca62c1d600037836 */ /* 0x000fca0000000000 */
[----:B------:R-:W-:Y:S02]  /*4780*/  LEA.HI R3, R3, R12, R3, 0x5 ;  /* 0x0000000c03037211 */ /* 0x000fe400078f2803 */
[----:B------:R-:W-:-:S06]  /*4790*/  MOV R12, 0x0 ;  /* 0x00000000000c7802 */ /* 0x000fcc0000000f00 */
[----:B0-----:R-:W0:Y:S01]  /*47a0*/  LDC.64 R12, c[0x4][R12] ;  /* 0x010000000c0c7b82 */ /* 0x001e220000000a00 */
[----:B--2---:R-:W-:Y:S01]  /*47b0*/  IMAD.SHL.U32 R5, R10, 0x2, RZ ;  /* 0x000000020a057824 */ /* 0x004fe200078e00ff */
[----:B------:R-:W-:-:S04]  /*47c0*/  SHF.R.U32.HI R10, RZ, 0x1f, R10 ;  /* 0x0000001fff0a7819 */ /* 0x000fc8000001160a */
[CC--:B---3--:R-:W-:Y:S02]  /*47d0*/  LOP3.LUT R5, R7.reuse, R8.reuse, R5, 0x96, !PT ;  /* 0x0000000807057212 */ /* 0x0c8fe400078e9605 */
[----:B------:R-:W-:Y:S02]  /*47e0*/  LOP3.LUT R10, R7, R8, R10, 0x96, !PT ;  /* 0x00000008070a7212 */ /* 0x000fe400078e960a */
[----:B------:R-:W-:Y:S02]  /*47f0*/  SHF.L.W.U32.HI R8, R11, 0x1e, R11 ;  /* 0x0000001e0b087819 */ /* 0x000fe40000010e0b */
[----:B------:R-:W-:Y:S02]  /*4800*/  LOP3.LUT R5, R5, R4, R10, 0x7e, !PT ;  /* 0x0000000405057212 */ /* 0x000fe400078e7e0a */
[----:B------:R-:W-:Y:S01]  /*4810*/  LOP3.LUT R4, R9, R8, R6, 0x96, !PT ;  /* 0x0000000809047212 */ /* 0x000fe200078e9606 */
[----:B------:R-:W-:-:S03]  /*4820*/  IMAD R11, R2, 0x5, RZ ;  /* 0x00000005020b7824 */ /* 0x000fc600078e02ff */
[----:B------:R-:W-:Y:S01]  /*4830*/  IADD3 R3, PT, PT, R5, R3, R4 ;  /* 0x0000000305037210 */ /* 0x000fe20007ffe004 */
[----:B----4-:R-:W-:-:S04]  /*4840*/  IMAD.WIDE R10, R11, 0x4, R14 ;  /* 0x000000040b0a7825 */ /* 0x010fc800078e020e */
[----:B------:R-:W-:Y:S02]  /*4850*/  VIADD R3, R3, 0x31a7e4d7 ;  /* 0x31a7e4d703037836 */ /* 0x000fe40000000000 */
[----:B------:R-:W-:Y:S02]  /*4860*/  VIADD R9, R9, 0xc3d2e1f0 ;  /* 0xc3d2e1f009097836 */ /* 0x000fe40000000000 */
[----:B------:R-:W-:Y:S01]  /*4870*/  VIADD R8, R8, 0x10325476 ;  /* 0x1032547608087836 */ /* 0x000fe20000000000 */
[----:B------:R2:W-:Y:S04]  /*4880*/  STG.E desc[UR36][R34.64], R5 ;  /* 0x0000000522007986 */ /* 0x0005e8000c101924 */
[----:B------:R-:W-:Y:S04]  /*4890*/  STL.64 [R1], R2 ;  /* 0x0000000201007387 */ /* 0x000fe80000100a00 */
[----:B------:R-:W-:Y:S04]  /*48a0*/  STL.64 [R1+0x10], R8 ;  /* 0x0000100801007387 */ /* 0x000fe80000100a00 */
[----:B------:R-:W-:Y:S04]  /*48b0*/  STG.E desc[UR36][R10.64+0xc], R8 ;  /* 0x00000c080a007986 */ /* 0x000fe8000c101924 */
[----:B------:R-:W-:Y:S04]  /*48c0*/  STG.E desc[UR36][R10.64+0x10], R9 ;  /* 0x000010090a007986 */ /* 0x000fe8000c101924 */
[----:B------:R-:W-:Y:S01]  /*48d0*/  STG.E desc[UR36][R10.64], R3 ;  /* 0x000000030a007986 */ /* 0x000fe2000c101924 */
[----:B------:R-:W-:Y:S01]  /*48e0*/  LEA.HI R7, R6, 0x98badcfe, R6, 0x1e ;  /* 0x98badcfe06077811 */ /* 0x000fe200078ff006 */
[----:B------:R-:W-:-:S02]  /*48f0*/  VIADD R6, R0, 0xba306d5f ;  /* 0xba306d5f00067836 */ /* 0x000fc40000000000 */
[----:B-1----:R-:W-:Y:S02]  /*4900*/  IMAD.U32 R4, RZ, RZ, UR4 ;  /* 0x00000004ff047e24 */ /* 0x002fe4000f8e00ff */
[----:B------:R-:W-:Y:S01]  /*4910*/  STG.E desc[UR36][R10.64+0x8], R7 ;  /* 0x000008070a007986 */ /* 0x000fe2000c101924 */
[----:B--2---:R-:W-:-:S03]  /*4920*/  IMAD.U32 R5, RZ, RZ, UR5 ;  /* 0x00000005ff057e24 */ /* 0x004fc6000f8e00ff */
[----:B------:R1:W-:Y:S04]  /*4930*/  STL.64 [R1+0x8], R6 ;  /* 0x0000080601007387 */ /* 0x0003e80000100a00 */
[----:B------:R2:W-:Y:S01]  /*4940*/  STG.E desc[UR36][R10.64+0x4], R6 ;  /* 0x000004060a007986 */ /* 0x0005e2000c101924 */
[----:B-1----:R-:W-:Y:S02]  /*4950*/  IMAD.U32 R7, RZ, RZ, UR39 ;  /* 0x00000027ff077e24 */ /* 0x002fe4000f8e00ff */
[----:B0-2---:R-:W-:-:S07]  /*4960*/  IMAD.U32 R6, RZ, RZ, UR38 ;  /* 0x00000026ff067e24 */ /* 0x005fce000f8e00ff */
[----:B------:R-:W-:-:S07]  /*4970*/  LEPC R20, `(.L_x_1) ;  /* 0x000000001014794e */ /* 0x000fce0000000000 */
[----:B------:R-:W-:Y:S05]  /*4980*/  CALL.ABS.NOINC R12 ;  /* 0x000000000c007343 */ /* 0x000fea0003c00000 */
.L_x_1:
[----:B------:R-:W-:Y:S05]  /*4990*/  EXIT ;  /* 0x000000000000794d */ /* 0x000fea0003800000 */
.L_x_2:
[----:B------:R-:W-:-:S00]  /*49a0*/  BRA `(.L_x_2) ;  /* 0xfffffffc00fc7947 */ /* 0x000fc0000383ffff */
[----:B------:R-:W-:-:S00]  /*49b0*/  NOP ;  /* 0x0000000000007918 */ /* 0x000fc00000000000 */
        /* <DEDUP_REMOVED lines=12> */
.L_x_3:


//--------------------- .nv.global.init           --------------------------
	.section	.nv.global.init,"aw",@progbits
.nv.global.init:
	.type		$str,@object
	.size		$str,($str$1 - $str)
$str:
        /*0000*/ 	.byte	0x68, 0x65, 0x6c, 0x6c, 0x6f, 0x20, 0x66, 0x72, 0x6f, 0x6d, 0x20, 0x74, 0x68, 0x72, 0x65, 0x61
        /*0010*/ 	.byte	0x64, 0x20, 0x25, 0x64, 0x0a, 0x00
	.type		$str$1,@object
	.size		$str$1,(.L_1 - $str$1)
$str$1:
        /*0016*/ 	.byte	0x0a, 0x25, 0x64, 0x20, 0x2d, 0x20, 0x3e, 0x20, 0x30, 0x78, 0x25, 0x78, 0x20, 0x30, 0x78, 0x25
        /*0026*/ 	.byte	0x78, 0x20, 0x30, 0x78, 0x25, 0x78, 0x20, 0x30, 0x78, 0x25, 0x78, 0x20, 0x30, 0x78, 0x25, 0x78
        /*0036*/ 	.byte	0x0a, 0x00
.L_1:


//--------------------- .nv.shared.reserved.0     --------------------------
	.section	.nv.shared.reserved.0,"aw",@nobits
	.weak		__nv_reservedSMEM_offset_0_alias
	.size		__nv_reservedSMEM_offset_0_alias, 0, 64
	.other		__nv_reservedSMEM_offset_0_alias,@"STO_CUDA_RESERVED_SHARED STV_DEFAULT"
__nv_reservedSMEM_offset_0_alias:
	.zero		0
	.zero		64


//--------------------- .nv.constant0._Z3shaPjS_  --------------------------
	.section	.nv.constant0._Z3shaPjS_,"a",@progbits
	.sectionflags	@""
	.align	4
.nv.constant0._Z3shaPjS_:
	.zero		912


//--------------------- SYMBOLS --------------------------

	.type		.nv.reservedSmem.offset0,@object
	.size		.nv.reservedSmem.offset0,0x4
	.type		vprintf,@function
